//
// Generated by NVIDIA NVVM Compiler
//
// Compiler Build ID: CL-36424714
// Cuda compilation tools, release 13.0, V13.0.88
// Based on NVVM 20.0.0
//

.version 9.0
.target sm_100
.address_size 64


.entry _Z19yuvToRgbKernel_fp16PKhS0_S0_P6__halfS2_S2_iiii(
	.param .u64 .ptr .align 1 _Z19yuvToRgbKernel_fp16PKhS0_S0_P6__halfS2_S2_iiii_param_0,
	.param .u64 .ptr .align 1 _Z19yuvToRgbKernel_fp16PKhS0_S0_P6__halfS2_S2_iiii_param_1,
	.param .u64 .ptr .align 1 _Z19yuvToRgbKernel_fp16PKhS0_S0_P6__halfS2_S2_iiii_param_2,
	.param .u64 .ptr .align 1 _Z19yuvToRgbKernel_fp16PKhS0_S0_P6__halfS2_S2_iiii_param_3,
	.param .u64 .ptr .align 1 _Z19yuvToRgbKernel_fp16PKhS0_S0_P6__halfS2_S2_iiii_param_4,
	.param .u64 .ptr .align 1 _Z19yuvToRgbKernel_fp16PKhS0_S0_P6__halfS2_S2_iiii_param_5,
	.param .u32 _Z19yuvToRgbKernel_fp16PKhS0_S0_P6__halfS2_S2_iiii_param_6,
	.param .u32 _Z19yuvToRgbKernel_fp16PKhS0_S0_P6__halfS2_S2_iiii_param_7,
	.param .u32 _Z19yuvToRgbKernel_fp16PKhS0_S0_P6__halfS2_S2_iiii_param_8,
	.param .u32 _Z19yuvToRgbKernel_fp16PKhS0_S0_P6__halfS2_S2_iiii_param_9
)
{
	.reg .pred 	%p<10>;
	.reg .b16 	%rs<7>;
	.reg .b32 	%r<22>;
	.reg .b32 	%f<21>;
	.reg .b64 	%rd<23>;

	ld.param.u64 	%rd2, [_Z19yuvToRgbKernel_fp16PKhS0_S0_P6__halfS2_S2_iiii_param_1];
	ld.param.u64 	%rd3, [_Z19yuvToRgbKernel_fp16PKhS0_S0_P6__halfS2_S2_iiii_param_2];
	ld.param.u64 	%rd4, [_Z19yuvToRgbKernel_fp16PKhS0_S0_P6__halfS2_S2_iiii_param_3];
	ld.param.u64 	%rd5, [_Z19yuvToRgbKernel_fp16PKhS0_S0_P6__halfS2_S2_iiii_param_4];
	ld.param.u64 	%rd6, [_Z19yuvToRgbKernel_fp16PKhS0_S0_P6__halfS2_S2_iiii_param_5];
	ld.param.u32 	%r3, [_Z19yuvToRgbKernel_fp16PKhS0_S0_P6__halfS2_S2_iiii_param_6];
	ld.param.u32 	%r6, [_Z19yuvToRgbKernel_fp16PKhS0_S0_P6__halfS2_S2_iiii_param_7];
	ld.param.u32 	%r4, [_Z19yuvToRgbKernel_fp16PKhS0_S0_P6__halfS2_S2_iiii_param_8];
	ld.param.u32 	%r5, [_Z19yuvToRgbKernel_fp16PKhS0_S0_P6__halfS2_S2_iiii_param_9];
	mov.u32 	%r8, %ctaid.x;
	mov.u32 	%r9, %ntid.x;
	mov.u32 	%r10, %tid.x;
	mad.lo.s32 	%r1, %r8, %r9, %r10;
	mov.u32 	%r11, %ctaid.y;
	mov.u32 	%r12, %ntid.y;
	mov.u32 	%r13, %tid.y;
	mad.lo.s32 	%r14, %r11, %r12, %r13;
	setp.ge.s32 	%p1, %r1, %r3;
	setp.ge.s32 	%p2, %r14, %r6;
	or.pred  	%p3, %p1, %p2;
	@%p3 bra 	$L__BB0_2;
	ld.param.u64 	%rd22, [_Z19yuvToRgbKernel_fp16PKhS0_S0_P6__halfS2_S2_iiii_param_0];
	cvta.to.global.u64 	%rd7, %rd22;
	cvta.to.global.u64 	%rd8, %rd2;
	cvta.to.global.u64 	%rd9, %rd3;
	cvta.to.global.u64 	%rd10, %rd4;
	cvta.to.global.u64 	%rd11, %rd5;
	cvta.to.global.u64 	%rd12, %rd6;
	mad.lo.s32 	%r15, %r4, %r14, %r1;
	shr.u32 	%r16, %r14, 1;
	shr.u32 	%r17, %r1, 31;
	add.s32 	%r18, %r1, %r17;
	shr.s32 	%r19, %r18, 1;
	mad.lo.s32 	%r20, %r5, %r16, %r19;
	cvt.s64.s32 	%rd13, %r15;
	add.s64 	%rd14, %rd7, %rd13;
	ld.global.u8 	%rs4, [%rd14];
	cvt.rn.f32.u16 	%f4, %rs4;
	cvt.s64.s32 	%rd15, %r20;
	add.s64 	%rd16, %rd8, %rd15;
	ld.global.u8 	%rs5, [%rd16];
	cvt.rn.f32.u16 	%f5, %rs5;
	add.s64 	%rd17, %rd9, %rd15;
	ld.global.u8 	%rs6, [%rd17];
	cvt.rn.f32.u16 	%f6, %rs6;
	add.f32 	%f7, %f4, 0fC1800000;
	add.f32 	%f8, %f5, 0fC3000000;
	add.f32 	%f9, %f6, 0fC3000000;
	mul.f32 	%f10, %f7, 0f3F94FDF4;
	fma.rn.f32 	%f11, %f9, 0f3FE58106, %f10;
	div.rn.f32 	%f12, %f11, 0f437F0000;
	fma.rn.f32 	%f13, %f8, 0fBE5A1CAC, %f10;
	fma.rn.f32 	%f14, %f9, 0fBF0872B0, %f13;
	div.rn.f32 	%f15, %f14, 0f437F0000;
	fma.rn.f32 	%f16, %f8, 0f40072B02, %f10;
	div.rn.f32 	%f17, %f16, 0f437F0000;
	setp.lt.f32 	%p4, %f12, 0f00000000;
	setp.gt.f32 	%p5, %f12, 0f3F800000;
	selp.f32 	%f18, 0f3F800000, %f12, %p5;
	selp.f32 	%f1, 0f00000000, %f18, %p4;
	// begin inline asm
	{  cvt.rn.f16.f32 %rs1, %f1;}

	// end inline asm
	mad.lo.s32 	%r21, %r3, %r14, %r1;
	mul.wide.s32 	%rd18, %r21, 2;
	add.s64 	%rd19, %rd10, %rd18;
	st.global.u16 	[%rd19], %rs1;
	setp.lt.f32 	%p6, %f15, 0f00000000;
	setp.gt.f32 	%p7, %f15, 0f3F800000;
	selp.f32 	%f19, 0f3F800000, %f15, %p7;
	selp.f32 	%f2, 0f00000000, %f19, %p6;
	// begin inline asm
	{  cvt.rn.f16.f32 %rs2, %f2;}

	// end inline asm
	add.s64 	%rd20, %rd11, %rd18;
	st.global.u16 	[%rd20], %rs2;
	setp.lt.f32 	%p8, %f17, 0f00000000;
	setp.gt.f32 	%p9, %f17, 0f3F800000;
	selp.f32 	%f20, 0f3F800000, %f17, %p9;
	selp.f32 	%f3, 0f00000000, %f20, %p8;
	// begin inline asm
	{  cvt.rn.f16.f32 %rs3, %f3;}

	// end inline asm
	add.s64 	%rd21, %rd12, %rd18;
	st.global.u16 	[%rd21], %rs3;
$L__BB0_2:
	ret;

}
.entry _Z19yuvToRgbKernel_fp32PKhS0_S0_PfS1_S1_iiii(
	.param .u64 .ptr .align 1 _Z19yuvToRgbKernel_fp32PKhS0_S0_PfS1_S1_iiii_param_0,
	.param .u64 .ptr .align 1 _Z19yuvToRgbKernel_fp32PKhS0_S0_PfS1_S1_iiii_param_1,
	.param .u64 .ptr .align 1 _Z19yuvToRgbKernel_fp32PKhS0_S0_PfS1_S1_iiii_param_2,
	.param .u64 .ptr .align 1 _Z19yuvToRgbKernel_fp32PKhS0_S0_PfS1_S1_iiii_param_3,
	.param .u64 .ptr .align 1 _Z19yuvToRgbKernel_fp32PKhS0_S0_PfS1_S1_iiii_param_4,
	.param .u64 .ptr .align 1 _Z19yuvToRgbKernel_fp32PKhS0_S0_PfS1_S1_iiii_param_5,
	.param .u32 _Z19yuvToRgbKernel_fp32PKhS0_S0_PfS1_S1_iiii_param_6,
	.param .u32 _Z19yuvToRgbKernel_fp32PKhS0_S0_PfS1_S1_iiii_param_7,
	.param .u32 _Z19yuvToRgbKernel_fp32PKhS0_S0_PfS1_S1_iiii_param_8,
	.param .u32 _Z19yuvToRgbKernel_fp32PKhS0_S0_PfS1_S1_iiii_param_9
)
{
	.reg .pred 	%p<10>;
	.reg .b16 	%rs<4>;
	.reg .b32 	%r<22>;
	.reg .b32 	%f<21>;
	.reg .b64 	%rd<23>;

	ld.param.u64 	%rd2, [_Z19yuvToRgbKernel_fp32PKhS0_S0_PfS1_S1_iiii_param_1];
	ld.param.u64 	%rd3, [_Z19yuvToRgbKernel_fp32PKhS0_S0_PfS1_S1_iiii_param_2];
	ld.param.u64 	%rd4, [_Z19yuvToRgbKernel_fp32PKhS0_S0_PfS1_S1_iiii_param_3];
	ld.param.u64 	%rd5, [_Z19yuvToRgbKernel_fp32PKhS0_S0_PfS1_S1_iiii_param_4];
	ld.param.u64 	%rd6, [_Z19yuvToRgbKernel_fp32PKhS0_S0_PfS1_S1_iiii_param_5];
	ld.param.u32 	%r3, [_Z19yuvToRgbKernel_fp32PKhS0_S0_PfS1_S1_iiii_param_6];
	ld.param.u32 	%r6, [_Z19yuvToRgbKernel_fp32PKhS0_S0_PfS1_S1_iiii_param_7];
	ld.param.u32 	%r4, [_Z19yuvToRgbKernel_fp32PKhS0_S0_PfS1_S1_iiii_param_8];
	ld.param.u32 	%r5, [_Z19yuvToRgbKernel_fp32PKhS0_S0_PfS1_S1_iiii_param_9];
	mov.u32 	%r8, %ctaid.x;
	mov.u32 	%r9, %ntid.x;
	mov.u32 	%r10, %tid.x;
	mad.lo.s32 	%r1, %r8, %r9, %r10;
	mov.u32 	%r11, %ctaid.y;
	mov.u32 	%r12, %ntid.y;
	mov.u32 	%r13, %tid.y;
	mad.lo.s32 	%r14, %r11, %r12, %r13;
	setp.ge.s32 	%p1, %r1, %r3;
	setp.ge.s32 	%p2, %r14, %r6;
	or.pred  	%p3, %p1, %p2;
	@%p3 bra 	$L__BB1_2;
	ld.param.u64 	%rd22, [_Z19yuvToRgbKernel_fp32PKhS0_S0_PfS1_S1_iiii_param_0];
	cvta.to.global.u64 	%rd7, %rd22;
	cvta.to.global.u64 	%rd8, %rd2;
	cvta.to.global.u64 	%rd9, %rd3;
	cvta.to.global.u64 	%rd10, %rd4;
	cvta.to.global.u64 	%rd11, %rd5;
	cvta.to.global.u64 	%rd12, %rd6;
	mad.lo.s32 	%r15, %r4, %r14, %r1;
	shr.u32 	%r16, %r14, 1;
	shr.u32 	%r17, %r1, 31;
	add.s32 	%r18, %r1, %r17;
	shr.s32 	%r19, %r18, 1;
	mad.lo.s32 	%r20, %r5, %r16, %r19;
	cvt.s64.s32 	%rd13, %r15;
	add.s64 	%rd14, %rd7, %rd13;
	ld.global.u8 	%rs1, [%rd14];
	cvt.rn.f32.u16 	%f1, %rs1;
	cvt.s64.s32 	%rd15, %r20;
	add.s64 	%rd16, %rd8, %rd15;
	ld.global.u8 	%rs2, [%rd16];
	cvt.rn.f32.u16 	%f2, %rs2;
	add.s64 	%rd17, %rd9, %rd15;
	ld.global.u8 	%rs3, [%rd17];
	cvt.rn.f32.u16 	%f3, %rs3;
	add.f32 	%f4, %f1, 0fC1800000;
	add.f32 	%f5, %f2, 0fC3000000;
	add.f32 	%f6, %f3, 0fC3000000;
	mul.f32 	%f7, %f4, 0f3F94FDF4;
	fma.rn.f32 	%f8, %f6, 0f3FE58106, %f7;
	div.rn.f32 	%f9, %f8, 0f437F0000;
	fma.rn.f32 	%f10, %f5, 0fBE5A1CAC, %f7;
	fma.rn.f32 	%f11, %f6, 0fBF0872B0, %f10;
	div.rn.f32 	%f12, %f11, 0f437F0000;
	fma.rn.f32 	%f13, %f5, 0f40072B02, %f7;
	div.rn.f32 	%f14, %f13, 0f437F0000;
	setp.lt.f32 	%p4, %f9, 0f00000000;
	setp.gt.f32 	%p5, %f9, 0f3F800000;
	selp.f32 	%f15, 0f3F800000, %f9, %p5;
	selp.f32 	%f16, 0f00000000, %f15, %p4;
	mad.lo.s32 	%r21, %r3, %r14, %r1;
	mul.wide.s32 	%rd18, %r21, 4;
	add.s64 	%rd19, %rd10, %rd18;
	st.global.f32 	[%rd19], %f16;
	setp.lt.f32 	%p6, %f12, 0f00000000;
	setp.gt.f32 	%p7, %f12, 0f3F800000;
	selp.f32 	%f17, 0f3F800000, %f12, %p7;
	selp.f32 	%f18, 0f00000000, %f17, %p6;
	add.s64 	%rd20, %rd11, %rd18;
	st.global.f32 	[%rd20], %f18;
	setp.lt.f32 	%p8, %f14, 0f00000000;
	setp.gt.f32 	%p9, %f14, 0f3F800000;
	selp.f32 	%f19, 0f3F800000, %f14, %p9;
	selp.f32 	%f20, 0f00000000, %f19, %p8;
	add.s64 	%rd21, %rd12, %rd18;
	st.global.f32 	[%rd21], %f20;
$L__BB1_2:
	ret;

}
.entry _Z22yuv420_to_rgb24_kernelPKhS0_S0_Phiiiii(
	.param .u64 .ptr .align 1 _Z22yuv420_to_rgb24_kernelPKhS0_S0_Phiiiii_param_0,
	.param .u64 .ptr .align 1 _Z22yuv420_to_rgb24_kernelPKhS0_S0_Phiiiii_param_1,
	.param .u64 .ptr .align 1 _Z22yuv420_to_rgb24_kernelPKhS0_S0_Phiiiii_param_2,
	.param .u64 .ptr .align 1 _Z22yuv420_to_rgb24_kernelPKhS0_S0_Phiiiii_param_3,
	.param .u32 _Z22yuv420_to_rgb24_kernelPKhS0_S0_Phiiiii_param_4,
	.param .u32 _Z22yuv420_to_rgb24_kernelPKhS0_S0_Phiiiii_param_5,
	.param .u32 _Z22yuv420_to_rgb24_kernelPKhS0_S0_Phiiiii_param_6,
	.param .u32 _Z22yuv420_to_rgb24_kernelPKhS0_S0_Phiiiii_param_7,
	.param .u32 _Z22yuv420_to_rgb24_kernelPKhS0_S0_Phiiiii_param_8
)
{
	.reg .pred 	%p<4>;
	.reg .b16 	%rs<7>;
	.reg .b32 	%r<27>;
	.reg .b32 	%f<18>;
	.reg .b64 	%rd<16>;

	ld.param.u64 	%rd1, [_Z22yuv420_to_rgb24_kernelPKhS0_S0_Phiiiii_param_0];
	ld.param.u64 	%rd2, [_Z22yuv420_to_rgb24_kernelPKhS0_S0_Phiiiii_param_1];
	ld.param.u64 	%rd3, [_Z22yuv420_to_rgb24_kernelPKhS0_S0_Phiiiii_param_2];
	ld.param.u64 	%rd4, [_Z22yuv420_to_rgb24_kernelPKhS0_S0_Phiiiii_param_3];
	ld.param.u32 	%r6, [_Z22yuv420_to_rgb24_kernelPKhS0_S0_Phiiiii_param_4];
	ld.param.u32 	%r7, [_Z22yuv420_to_rgb24_kernelPKhS0_S0_Phiiiii_param_5];
	ld.param.u32 	%r3, [_Z22yuv420_to_rgb24_kernelPKhS0_S0_Phiiiii_param_6];
	ld.param.u32 	%r4, [_Z22yuv420_to_rgb24_kernelPKhS0_S0_Phiiiii_param_7];
	ld.param.u32 	%r5, [_Z22yuv420_to_rgb24_kernelPKhS0_S0_Phiiiii_param_8];
	mov.u32 	%r9, %ctaid.x;
	mov.u32 	%r10, %ntid.x;
	mov.u32 	%r11, %tid.x;
	mad.lo.s32 	%r1, %r9, %r10, %r11;
	mov.u32 	%r12, %ctaid.y;
	mov.u32 	%r13, %ntid.y;
	mov.u32 	%r14, %tid.y;
	mad.lo.s32 	%r15, %r12, %r13, %r14;
	setp.ge.s32 	%p1, %r1, %r6;
	setp.ge.s32 	%p2, %r15, %r7;
	or.pred  	%p3, %p1, %p2;
	@%p3 bra 	$L__BB2_2;
	cvta.to.global.u64 	%rd5, %rd1;
	cvta.to.global.u64 	%rd6, %rd2;
	cvta.to.global.u64 	%rd7, %rd3;
	cvta.to.global.u64 	%rd8, %rd4;
	mad.lo.s32 	%r16, %r3, %r15, %r1;
	shr.u32 	%r17, %r15, 1;
	shr.u32 	%r18, %r1, 31;
	add.s32 	%r19, %r1, %r18;
	shr.s32 	%r20, %r19, 1;
	mad.lo.s32 	%r21, %r4, %r17, %r20;
	cvt.s64.s32 	%rd9, %r16;
	add.s64 	%rd10, %rd5, %rd9;
	ld.global.nc.u8 	%rs1, [%rd10];
	cvt.u16.u8 	%rs2, %rs1;
	cvt.rn.f32.u16 	%f1, %rs2;
	cvt.s64.s32 	%rd11, %r21;
	add.s64 	%rd12, %rd6, %rd11;
	ld.global.nc.u8 	%rs3, [%rd12];
	cvt.u16.u8 	%rs4, %rs3;
	cvt.rn.f32.u16 	%f2, %rs4;
	add.f32 	%f3, %f2, 0fC3000000;
	add.s64 	%rd13, %rd7, %rd11;
	ld.global.nc.u8 	%rs5, [%rd13];
	cvt.u16.u8 	%rs6, %rs5;
	cvt.rn.f32.u16 	%f4, %rs6;
	add.f32 	%f5, %f4, 0fC3000000;
	add.f32 	%f6, %f1, 0fC1800000;
	mul.f32 	%f7, %f6, 0f3F94FDF4;
	fma.rn.f32 	%f8, %f5, 0f3FE58106, %f7;
	fma.rn.f32 	%f9, %f3, 0fBE5A1CAC, %f7;
	fma.rn.f32 	%f10, %f5, 0fBF0872B0, %f9;
	fma.rn.f32 	%f11, %f3, 0f40072B02, %f7;
	max.f32 	%f12, %f8, 0f00000000;
	min.f32 	%f13, %f12, 0f437F0000;
	cvt.rzi.u32.f32 	%r22, %f13;
	max.f32 	%f14, %f10, 0f00000000;
	min.f32 	%f15, %f14, 0f437F0000;
	cvt.rzi.u32.f32 	%r23, %f15;
	max.f32 	%f16, %f11, 0f00000000;
	min.f32 	%f17, %f16, 0f437F0000;
	cvt.rzi.u32.f32 	%r24, %f17;
	mul.lo.s32 	%r25, %r5, %r15;
	mad.lo.s32 	%r26, %r1, 3, %r25;
	cvt.s64.s32 	%rd14, %r26;
	add.s64 	%rd15, %rd8, %rd14;
	st.global.u8 	[%rd15], %r22;
	st.global.u8 	[%rd15+1], %r23;
	st.global.u8 	[%rd15+2], %r24;
$L__BB2_2:
	ret;

}
.entry _Z22rgb24_to_yuv420_kernelPKhPhS1_S1_iiiii(
	.param .u64 .ptr .align 1 _Z22rgb24_to_yuv420_kernelPKhPhS1_S1_iiiii_param_0,
	.param .u64 .ptr .align 1 _Z22rgb24_to_yuv420_kernelPKhPhS1_S1_iiiii_param_1,
	.param .u64 .ptr .align 1 _Z22rgb24_to_yuv420_kernelPKhPhS1_S1_iiiii_param_2,
	.param .u64 .ptr .align 1 _Z22rgb24_to_yuv420_kernelPKhPhS1_S1_iiiii_param_3,
	.param .u32 _Z22rgb24_to_yuv420_kernelPKhPhS1_S1_iiiii_param_4,
	.param .u32 _Z22rgb24_to_yuv420_kernelPKhPhS1_S1_iiiii_param_5,
	.param .u32 _Z22rgb24_to_yuv420_kernelPKhPhS1_S1_iiiii_param_6,
	.param .u32 _Z22rgb24_to_yuv420_kernelPKhPhS1_S1_iiiii_param_7,
	.param .u32 _Z22rgb24_to_yuv420_kernelPKhPhS1_S1_iiiii_param_8
)
{
	.reg .pred 	%p<10>;
	.reg .b16 	%rs<25>;
	.reg .b32 	%r<45>;
	.reg .b32 	%f<78>;
	.reg .b64 	%rd<20>;

	ld.param.u64 	%rd6, [_Z22rgb24_to_yuv420_kernelPKhPhS1_S1_iiiii_param_0];
	ld.param.u64 	%rd3, [_Z22rgb24_to_yuv420_kernelPKhPhS1_S1_iiiii_param_1];
	ld.param.u64 	%rd4, [_Z22rgb24_to_yuv420_kernelPKhPhS1_S1_iiiii_param_2];
	ld.param.u64 	%rd5, [_Z22rgb24_to_yuv420_kernelPKhPhS1_S1_iiiii_param_3];
	ld.param.u32 	%r12, [_Z22rgb24_to_yuv420_kernelPKhPhS1_S1_iiiii_param_4];
	ld.param.u32 	%r17, [_Z22rgb24_to_yuv420_kernelPKhPhS1_S1_iiiii_param_5];
	ld.param.u32 	%r14, [_Z22rgb24_to_yuv420_kernelPKhPhS1_S1_iiiii_param_6];
	ld.param.u32 	%r15, [_Z22rgb24_to_yuv420_kernelPKhPhS1_S1_iiiii_param_7];
	ld.param.u32 	%r16, [_Z22rgb24_to_yuv420_kernelPKhPhS1_S1_iiiii_param_8];
	cvta.to.global.u64 	%rd1, %rd6;
	mov.u32 	%r18, %ctaid.x;
	mov.u32 	%r19, %ntid.x;
	mov.u32 	%r20, %tid.x;
	mad.lo.s32 	%r1, %r18, %r19, %r20;
	mov.u32 	%r21, %ctaid.y;
	mov.u32 	%r22, %ntid.y;
	mov.u32 	%r23, %tid.y;
	mad.lo.s32 	%r24, %r21, %r22, %r23;
	setp.ge.s32 	%p1, %r1, %r12;
	setp.ge.s32 	%p2, %r24, %r17;
	or.pred  	%p3, %p1, %p2;
	@%p3 bra 	$L__BB3_9;
	cvta.to.global.u64 	%rd7, %rd3;
	mul.lo.s32 	%r3, %r14, %r24;
	mul.lo.s32 	%r4, %r1, 3;
	add.s32 	%r25, %r3, %r4;
	cvt.s64.s32 	%rd8, %r25;
	add.s64 	%rd2, %rd1, %rd8;
	ld.global.nc.u8 	%rs1, [%rd2];
	cvt.u16.u8 	%rs2, %rs1;
	cvt.rn.f32.u16 	%f1, %rs2;
	ld.global.nc.u8 	%rs3, [%rd2+1];
	cvt.u16.u8 	%rs4, %rs3;
	cvt.rn.f32.u16 	%f2, %rs4;
	ld.global.nc.u8 	%rs5, [%rd2+2];
	cvt.u16.u8 	%rs6, %rs5;
	cvt.rn.f32.u16 	%f3, %rs6;
	mul.f32 	%f18, %f2, 0f3F1D2F1B;
	fma.rn.f32 	%f19, %f1, 0f3E3B645A, %f18;
	fma.rn.f32 	%f20, %f3, 0f3D7DF3B6, %f19;
	add.f32 	%f21, %f20, 0f41800000;
	mad.lo.s32 	%r26, %r15, %r24, %r1;
	max.f32 	%f22, %f21, 0f00000000;
	min.f32 	%f23, %f22, 0f437F0000;
	cvt.rzi.u32.f32 	%r27, %f23;
	cvt.s64.s32 	%rd9, %r26;
	add.s64 	%rd10, %rd7, %rd9;
	st.global.u8 	[%rd10], %r27;
	or.b32  	%r28, %r1, %r24;
	and.b32  	%r29, %r28, 1;
	setp.eq.b32 	%p4, %r29, 1;
	@%p4 bra 	$L__BB3_9;
	mul.f32 	%f24, %f2, 0fBEAD9168;
	fma.rn.f32 	%f25, %f1, 0fBDCED917, %f24;
	fma.rn.f32 	%f26, %f3, 0f3EE0C49C, %f25;
	add.f32 	%f27, %f26, 0f43000000;
	add.f32 	%f74, %f27, 0f00000000;
	mul.f32 	%f28, %f2, 0fBECC49BA;
	fma.rn.f32 	%f29, %f1, 0f3EE0C49C, %f28;
	fma.rn.f32 	%f30, %f3, 0fBD23D70A, %f29;
	add.f32 	%f31, %f30, 0f43000000;
	add.f32 	%f75, %f31, 0f00000000;
	add.s32 	%r5, %r1, 1;
	setp.ge.s32 	%p5, %r5, %r12;
	mov.b32 	%r43, 1;
	@%p5 bra 	$L__BB3_4;
	ld.global.nc.u8 	%rs7, [%rd2+3];
	cvt.u16.u8 	%rs8, %rs7;
	cvt.rn.f32.u16 	%f32, %rs8;
	ld.global.nc.u8 	%rs9, [%rd2+4];
	cvt.u16.u8 	%rs10, %rs9;
	cvt.rn.f32.u16 	%f33, %rs10;
	ld.global.nc.u8 	%rs11, [%rd2+5];
	cvt.u16.u8 	%rs12, %rs11;
	cvt.rn.f32.u16 	%f34, %rs12;
	mul.f32 	%f35, %f33, 0fBEAD9168;
	fma.rn.f32 	%f36, %f32, 0fBDCED917, %f35;
	fma.rn.f32 	%f37, %f34, 0f3EE0C49C, %f36;
	add.f32 	%f38, %f37, 0f43000000;
	add.f32 	%f74, %f74, %f38;
	mul.f32 	%f39, %f33, 0fBECC49BA;
	fma.rn.f32 	%f40, %f32, 0f3EE0C49C, %f39;
	fma.rn.f32 	%f41, %f34, 0fBD23D70A, %f40;
	add.f32 	%f42, %f41, 0f43000000;
	add.f32 	%f75, %f75, %f42;
	mov.b32 	%r43, 2;
$L__BB3_4:
	add.s32 	%r7, %r24, 1;
	setp.ge.u32 	%p6, %r7, %r17;
	@%p6 bra 	$L__BB3_6;
	cvt.s64.s32 	%rd11, %r14;
	add.s64 	%rd12, %rd2, %rd11;
	ld.global.nc.u8 	%rs13, [%rd12];
	cvt.u16.u8 	%rs14, %rs13;
	cvt.rn.f32.u16 	%f43, %rs14;
	ld.global.nc.u8 	%rs15, [%rd12+1];
	cvt.u16.u8 	%rs16, %rs15;
	cvt.rn.f32.u16 	%f44, %rs16;
	ld.global.nc.u8 	%rs17, [%rd12+2];
	cvt.u16.u8 	%rs18, %rs17;
	cvt.rn.f32.u16 	%f45, %rs18;
	mul.f32 	%f46, %f44, 0fBEAD9168;
	fma.rn.f32 	%f47, %f43, 0fBDCED917, %f46;
	fma.rn.f32 	%f48, %f45, 0f3EE0C49C, %f47;
	add.f32 	%f49, %f48, 0f43000000;
	add.f32 	%f74, %f74, %f49;
	mul.f32 	%f50, %f44, 0fBECC49BA;
	fma.rn.f32 	%f51, %f43, 0f3EE0C49C, %f50;
	fma.rn.f32 	%f52, %f45, 0fBD23D70A, %f51;
	add.f32 	%f53, %f52, 0f43000000;
	add.f32 	%f75, %f75, %f53;
	add.s32 	%r43, %r43, 1;
$L__BB3_6:
	setp.ge.u32 	%p7, %r7, %r17;
	setp.ge.s32 	%p8, %r5, %r12;
	or.pred  	%p9, %p8, %p7;
	@%p9 bra 	$L__BB3_8;
	add.s32 	%r32, %r3, %r14;
	add.s32 	%r33, %r4, %r32;
	add.s32 	%r34, %r33, 3;
	cvt.s64.s32 	%rd13, %r34;
	add.s64 	%rd14, %rd1, %rd13;
	ld.global.nc.u8 	%rs19, [%rd14];
	cvt.u16.u8 	%rs20, %rs19;
	cvt.rn.f32.u16 	%f54, %rs20;
	ld.global.nc.u8 	%rs21, [%rd14+1];
	cvt.u16.u8 	%rs22, %rs21;
	cvt.rn.f32.u16 	%f55, %rs22;
	ld.global.nc.u8 	%rs23, [%rd14+2];
	cvt.u16.u8 	%rs24, %rs23;
	cvt.rn.f32.u16 	%f56, %rs24;
	mul.f32 	%f57, %f55, 0fBEAD9168;
	fma.rn.f32 	%f58, %f54, 0fBDCED917, %f57;
	fma.rn.f32 	%f59, %f56, 0f3EE0C49C, %f58;
	add.f32 	%f60, %f59, 0f43000000;
	add.f32 	%f74, %f74, %f60;
	mul.f32 	%f61, %f55, 0fBECC49BA;
	fma.rn.f32 	%f62, %f54, 0f3EE0C49C, %f61;
	fma.rn.f32 	%f63, %f56, 0fBD23D70A, %f62;
	add.f32 	%f64, %f63, 0f43000000;
	add.f32 	%f75, %f75, %f64;
	add.s32 	%r43, %r43, 1;
$L__BB3_8:
	shr.u32 	%r35, %r24, 1;
	shr.u32 	%r36, %r1, 31;
	add.s32 	%r37, %r1, %r36;
	shr.s32 	%r38, %r37, 1;
	mad.lo.s32 	%r39, %r16, %r35, %r38;
	cvt.rn.f32.u32 	%f65, %r43;
	div.rn.f32 	%f66, %f74, %f65;
	max.f32 	%f67, %f66, 0f00000000;
	min.f32 	%f68, %f67, 0f437F0000;
	cvt.rzi.u32.f32 	%r40, %f68;
	cvt.s64.s32 	%rd15, %r39;
	cvta.to.global.u64 	%rd16, %rd4;
	add.s64 	%rd17, %rd16, %rd15;
	st.global.u8 	[%rd17], %r40;
	div.rn.f32 	%f69, %f75, %f65;
	max.f32 	%f70, %f69, 0f00000000;
	min.f32 	%f71, %f70, 0f437F0000;
	cvt.rzi.u32.f32 	%r41, %f71;
	cvta.to.global.u64 	%rd18, %rd5;
	add.s64 	%rd19, %rd18, %rd15;
	st.global.u8 	[%rd19], %r41;
$L__BB3_9:
	ret;

}
.entry _Z20half_to_float_kernelPK6__halfPfi(
	.param .u64 .ptr .align 1 _Z20half_to_float_kernelPK6__halfPfi_param_0,
	.param .u64 .ptr .align 1 _Z20half_to_float_kernelPK6__halfPfi_param_1,
	.param .u32 _Z20half_to_float_kernelPK6__halfPfi_param_2
)
{
	.reg .pred 	%p<2>;
	.reg .b16 	%rs<2>;
	.reg .b32 	%r<6>;
	.reg .b32 	%f<2>;
	.reg .b64 	%rd<9>;

	ld.param.u64 	%rd1, [_Z20half_to_float_kernelPK6__halfPfi_param_0];
	ld.param.u64 	%rd2, [_Z20half_to_float_kernelPK6__halfPfi_param_1];
	ld.param.u32 	%r2, [_Z20half_to_float_kernelPK6__halfPfi_param_2];
	mov.u32 	%r3, %ctaid.x;
	mov.u32 	%r4, %ntid.x;
	mov.u32 	%r5, %tid.x;
	mad.lo.s32 	%r1, %r3, %r4, %r5;
	setp.ge.s32 	%p1, %r1, %r2;
	@%p1 bra 	$L__BB4_2;
	cvta.to.global.u64 	%rd3, %rd1;
	cvta.to.global.u64 	%rd4, %rd2;
	mul.wide.s32 	%rd5, %r1, 2;
	add.s64 	%rd6, %rd3, %rd5;
	ld.global.u16 	%rs1, [%rd6];
	// begin inline asm
	{  cvt.f32.f16 %f1, %rs1;}

	// end inline asm
	mul.wide.s32 	%rd7, %r1, 4;
	add.s64 	%rd8, %rd4, %rd7;
	st.global.f32 	[%rd8], %f1;
$L__BB4_2:
	ret;

}
.entry _Z27fp16_planar_to_RGB24_kernelPK6__halfPhiii(
	.param .u64 .ptr .align 1 _Z27fp16_planar_to_RGB24_kernelPK6__halfPhiii_param_0,
	.param .u64 .ptr .align 1 _Z27fp16_planar_to_RGB24_kernelPK6__halfPhiii_param_1,
	.param .u32 _Z27fp16_planar_to_RGB24_kernelPK6__halfPhiii_param_2,
	.param .u32 _Z27fp16_planar_to_RGB24_kernelPK6__halfPhiii_param_3,
	.param .u32 _Z27fp16_planar_to_RGB24_kernelPK6__halfPhiii_param_4
)
{
	.reg .pred 	%p<4>;
	.reg .b16 	%rs<4>;
	.reg .b32 	%r<21>;
	.reg .b32 	%f<7>;
	.reg .b64 	%rd<12>;

	ld.param.u64 	%rd1, [_Z27fp16_planar_to_RGB24_kernelPK6__halfPhiii_param_0];
	ld.param.u64 	%rd2, [_Z27fp16_planar_to_RGB24_kernelPK6__halfPhiii_param_1];
	ld.param.u32 	%r3, [_Z27fp16_planar_to_RGB24_kernelPK6__halfPhiii_param_2];
	ld.param.u32 	%r4, [_Z27fp16_planar_to_RGB24_kernelPK6__halfPhiii_param_3];
	ld.param.u32 	%r6, [_Z27fp16_planar_to_RGB24_kernelPK6__halfPhiii_param_4];
	mov.u32 	%r7, %ctaid.x;
	mov.u32 	%r8, %ntid.x;
	mov.u32 	%r9, %tid.x;
	mad.lo.s32 	%r1, %r7, %r8, %r9;
	mov.u32 	%r10, %ctaid.y;
	mov.u32 	%r11, %ntid.y;
	mov.u32 	%r12, %tid.y;
	mad.lo.s32 	%r13, %r10, %r11, %r12;
	setp.ge.s32 	%p1, %r1, %r4;
	setp.ge.s32 	%p2, %r13, %r6;
	or.pred  	%p3, %p1, %p2;
	@%p3 bra 	$L__BB5_2;
	cvta.to.global.u64 	%rd3, %rd1;
	cvta.to.global.u64 	%rd4, %rd2;
	mad.lo.s32 	%r14, %r4, %r13, %r1;
	mul.wide.s32 	%rd5, %r14, 2;
	add.s64 	%rd6, %rd3, %rd5;
	ld.global.u16 	%rs1, [%rd6];
	// begin inline asm
	{  cvt.f32.f16 %f1, %rs1;}

	// end inline asm
	mul.lo.s32 	%r15, %r6, %r4;
	mul.wide.s32 	%rd7, %r15, 2;
	add.s64 	%rd8, %rd6, %rd7;
	ld.global.u16 	%rs2, [%rd8];
	// begin inline asm
	{  cvt.f32.f16 %f2, %rs2;}

	// end inline asm
	add.s64 	%rd9, %rd8, %rd7;
	ld.global.u16 	%rs3, [%rd9];
	// begin inline asm
	{  cvt.f32.f16 %f3, %rs3;}

	// end inline asm
	mul.f32 	%f4, %f1, 0f437F0000;
	cvt.rzi.u32.f32 	%r16, %f4;
	mul.lo.s32 	%r17, %r3, %r13;
	mad.lo.s32 	%r18, %r1, 3, %r17;
	cvt.s64.s32 	%rd10, %r18;
	add.s64 	%rd11, %rd4, %rd10;
	st.global.u8 	[%rd11], %r16;
	mul.f32 	%f5, %f2, 0f437F0000;
	cvt.rzi.u32.f32 	%r19, %f5;
	st.global.u8 	[%rd11+1], %r19;
	mul.f32 	%f6, %f3, 0f437F0000;
	cvt.rzi.u32.f32 	%r20, %f6;
	st.global.u8 	[%rd11+2], %r20;
$L__BB5_2:
	ret;

}
.entry _Z20interleave_uv_kernelPKhS0_iPhiii(
	.param .u64 .ptr .align 1 _Z20interleave_uv_kernelPKhS0_iPhiii_param_0,
	.param .u64 .ptr .align 1 _Z20interleave_uv_kernelPKhS0_iPhiii_param_1,
	.param .u32 _Z20interleave_uv_kernelPKhS0_iPhiii_param_2,
	.param .u64 .ptr .align 1 _Z20interleave_uv_kernelPKhS0_iPhiii_param_3,
	.param .u32 _Z20interleave_uv_kernelPKhS0_iPhiii_param_4,
	.param .u32 _Z20interleave_uv_kernelPKhS0_iPhiii_param_5,
	.param .u32 _Z20interleave_uv_kernelPKhS0_iPhiii_param_6
)
{
	.reg .pred 	%p<4>;
	.reg .b16 	%rs<5>;
	.reg .b32 	%r<18>;
	.reg .b64 	%rd<12>;

	ld.param.u64 	%rd1, [_Z20interleave_uv_kernelPKhS0_iPhiii_param_0];
	ld.param.u64 	%rd2, [_Z20interleave_uv_kernelPKhS0_iPhiii_param_1];
	ld.param.u32 	%r3, [_Z20interleave_uv_kernelPKhS0_iPhiii_param_2];
	ld.param.u64 	%rd3, [_Z20interleave_uv_kernelPKhS0_iPhiii_param_3];
	ld.param.u32 	%r4, [_Z20interleave_uv_kernelPKhS0_iPhiii_param_4];
	ld.param.u32 	%r5, [_Z20interleave_uv_kernelPKhS0_iPhiii_param_5];
	ld.param.u32 	%r6, [_Z20interleave_uv_kernelPKhS0_iPhiii_param_6];
	mov.u32 	%r8, %ctaid.x;
	mov.u32 	%r9, %ntid.x;
	mov.u32 	%r10, %tid.x;
	mad.lo.s32 	%r1, %r8, %r9, %r10;
	mov.u32 	%r11, %ctaid.y;
	mov.u32 	%r12, %ntid.y;
	mov.u32 	%r13, %tid.y;
	mad.lo.s32 	%r14, %r11, %r12, %r13;
	setp.ge.s32 	%p1, %r1, %r5;
	setp.ge.s32 	%p2, %r14, %r6;
	or.pred  	%p3, %p1, %p2;
	@%p3 bra 	$L__BB6_2;
	cvta.to.global.u64 	%rd4, %rd1;
	cvta.to.global.u64 	%rd5, %rd2;
	cvta.to.global.u64 	%rd6, %rd3;
	mad.lo.s32 	%r15, %r3, %r14, %r1;
	cvt.s64.s32 	%rd7, %r15;
	add.s64 	%rd8, %rd4, %rd7;
	ld.global.nc.u8 	%rs1, [%rd8];
	cvt.u16.u8 	%rs2, %rs1;
	add.s64 	%rd9, %rd5, %rd7;
	ld.global.nc.u8 	%rs3, [%rd9];
	cvt.u16.u8 	%rs4, %rs3;
	shl.b32 	%r16, %r1, 1;
	mad.lo.s32 	%r17, %r4, %r14, %r16;
	cvt.s64.s32 	%rd10, %r17;
	add.s64 	%rd11, %rd6, %rd10;
	st.global.u8 	[%rd11], %rs2;
	st.global.u8 	[%rd11+1], %rs4;
$L__BB6_2:
	ret;

}
.entry _Z46rgb24_to_planar_fp32_kernel_stride_single_destPKhPfiii(
	.param .u64 .ptr .align 1 _Z46rgb24_to_planar_fp32_kernel_stride_single_destPKhPfiii_param_0,
	.param .u64 .ptr .align 1 _Z46rgb24_to_planar_fp32_kernel_stride_single_destPKhPfiii_param_1,
	.param .u32 _Z46rgb24_to_planar_fp32_kernel_stride_single_destPKhPfiii_param_2,
	.param .u32 _Z46rgb24_to_planar_fp32_kernel_stride_single_destPKhPfiii_param_3,
	.param .u32 _Z46rgb24_to_planar_fp32_kernel_stride_single_destPKhPfiii_param_4
)
{
	.reg .pred 	%p<4>;
	.reg .b16 	%rs<7>;
	.reg .b32 	%r<18>;
	.reg .b32 	%f<7>;
	.reg .b64 	%rd<12>;

	ld.param.u64 	%rd1, [_Z46rgb24_to_planar_fp32_kernel_stride_single_destPKhPfiii_param_0];
	ld.param.u64 	%rd2, [_Z46rgb24_to_planar_fp32_kernel_stride_single_destPKhPfiii_param_1];
	ld.param.u32 	%r3, [_Z46rgb24_to_planar_fp32_kernel_stride_single_destPKhPfiii_param_2];
	ld.param.u32 	%r6, [_Z46rgb24_to_planar_fp32_kernel_stride_single_destPKhPfiii_param_3];
	ld.param.u32 	%r5, [_Z46rgb24_to_planar_fp32_kernel_stride_single_destPKhPfiii_param_4];
	mov.u32 	%r7, %ctaid.x;
	mov.u32 	%r8, %ntid.x;
	mov.u32 	%r9, %tid.x;
	mad.lo.s32 	%r1, %r7, %r8, %r9;
	mov.u32 	%r10, %ctaid.y;
	mov.u32 	%r11, %ntid.y;
	mov.u32 	%r12, %tid.y;
	mad.lo.s32 	%r13, %r10, %r11, %r12;
	setp.ge.s32 	%p1, %r1, %r3;
	setp.ge.s32 	%p2, %r13, %r6;
	or.pred  	%p3, %p1, %p2;
	@%p3 bra 	$L__BB7_2;
	cvta.to.global.u64 	%rd3, %rd1;
	cvta.to.global.u64 	%rd4, %rd2;
	mad.lo.s32 	%r14, %r3, %r13, %r1;
	mul.lo.s32 	%r15, %r5, %r13;
	mad.lo.s32 	%r16, %r1, 3, %r15;
	cvt.s64.s32 	%rd5, %r16;
	add.s64 	%rd6, %rd3, %rd5;
	ld.global.nc.u8 	%rs1, [%rd6];
	cvt.u16.u8 	%rs2, %rs1;
	cvt.rn.f32.u16 	%f1, %rs2;
	div.rn.f32 	%f2, %f1, 0f437F0000;
	ld.global.nc.u8 	%rs3, [%rd6+1];
	cvt.u16.u8 	%rs4, %rs3;
	cvt.rn.f32.u16 	%f3, %rs4;
	div.rn.f32 	%f4, %f3, 0f437F0000;
	ld.global.nc.u8 	%rs5, [%rd6+2];
	cvt.u16.u8 	%rs6, %rs5;
	cvt.rn.f32.u16 	%f5, %rs6;
	div.rn.f32 	%f6, %f5, 0f437F0000;
	mul.lo.s32 	%r17, %r6, %r3;
	mul.wide.s32 	%rd7, %r14, 4;
	add.s64 	%rd8, %rd4, %rd7;
	st.global.f32 	[%rd8], %f2;
	mul.wide.s32 	%rd9, %r17, 4;
	add.s64 	%rd10, %rd8, %rd9;
	st.global.f32 	[%rd10], %f4;
	add.s64 	%rd11, %rd10, %rd9;
	st.global.f32 	[%rd11], %f6;
$L__BB7_2:
	ret;

}


// ===== COMPILED SASS (sm_100) =====

	.target	sm_100

	.elftype	@"ET_EXEC"


//--------------------- .note.nv.tkinfo           --------------------------
	.section	.note.nv.tkinfo,"",@"SHT_NOTE"
	.sectionflags	@"SHF_NOTE_NV_TKINFO"
	.tkinfo
        /*0018*/ 	.word	0x00000002
        /*0030*/ 	.string	""
        /*0030*/ 	.string	"ptxas"
        /*0030*/ 	.string	"Cuda compilation tools, release 13.0, V13.0.88"
        /*0030*/ 	.string	"Build cuda_13.0.r13.0/compiler.36424714_0"
        /*0030*/ 	.string	"-arch sm_100 -m 64 "



//--------------------- .note.nv.cuinfo           --------------------------
	.section	.note.nv.cuinfo,"",@"SHT_NOTE"
	.sectionflags	@"SHF_NOTE_NV_CUINFO"
        /*0018*/ 	.short	0x0002
        /*001a*/ 	.short	0x0064
        /*001c*/ 	.short	0x0082
	.zero		2


//--------------------- .nv.info                  --------------------------
	.section	.nv.info,"",@"SHT_CUDA_INFO"
	.align	4


	//----- nvinfo : EIATTR_REGCOUNT
	.align		4
        /*0000*/ 	.byte	0x04, 0x2f
        /*0002*/ 	.short	(.L_1 - .L_0)
	.align		4
.L_0:
        /*0004*/ 	.word	index@(_Z19yuvToRgbKernel_fp16PKhS0_S0_P6__halfS2_S2_iiii)
        /*0008*/ 	.word	0x00000017


	//----- nvinfo : EIATTR_FRAME_SIZE
	.align		4
.L_1:
        /*000c*/ 	.byte	0x04, 0x11
        /*000e*/ 	.short	(.L_3 - .L_2)
	.align		4
.L_2:
        /*0010*/ 	.word	index@($__internal_3_$__cuda_sm3x_div_rn_noftz_f32_slowpath)
        /*0014*/ 	.word	0x00000000


	//----- nvinfo : EIATTR_FRAME_SIZE
	.align		4
.L_3:
        /*0018*/ 	.byte	0x04, 0x11
        /*001a*/ 	.short	(.L_5 - .L_4)
	.align		4
.L_4:
        /*001c*/ 	.word	index@(_Z19yuvToRgbKernel_fp16PKhS0_S0_P6__halfS2_S2_iiii)
        /*0020*/ 	.word	0x00000000


	//----- nvinfo : EIATTR_REGCOUNT
	.align		4
.L_5:
        /*0024*/ 	.byte	0x04, 0x2f
        /*0026*/ 	.short	(.L_7 - .L_6)
	.align		4
.L_6:
        /*0028*/ 	.word	index@(_Z19yuvToRgbKernel_fp32PKhS0_S0_PfS1_S1_iiii)
        /*002c*/ 	.word	0x00000015


	//----- nvinfo : EIATTR_FRAME_SIZE
	.align		4
.L_7:
        /*0030*/ 	.byte	0x04, 0x11
        /*0032*/ 	.short	(.L_9 - .L_8)
	.align		4
.L_8:
        /*0034*/ 	.word	index@($__internal_2_$__cuda_sm3x_div_rn_noftz_f32_slowpath)
        /*0038*/ 	.word	0x00000000


	//----- nvinfo : EIATTR_FRAME_SIZE
	.align		4
.L_9:
        /*003c*/ 	.byte	0x04, 0x11
        /*003e*/ 	.short	(.L_11 - .L_10)
	.align		4
.L_10:
        /*0040*/ 	.word	index@(_Z19yuvToRgbKernel_fp32PKhS0_S0_PfS1_S1_iiii)
        /*0044*/ 	.word	0x00000000


	//----- nvinfo : EIATTR_REGCOUNT
	.align		4
.L_11:
        /*0048*/ 	.byte	0x04, 0x2f
        /*004a*/ 	.short	(.L_13 - .L_12)
	.align		4
.L_12:
        /*004c*/ 	.word	index@(_Z22yuv420_to_rgb24_kernelPKhS0_S0_Phiiiii)
        /*0050*/ 	.word	0x0000000e


	//----- nvinfo : EIATTR_FRAME_SIZE
	.align		4
.L_13:
        /*0054*/ 	.byte	0x04, 0x11
        /*0056*/ 	.short	(.L_15 - .L_14)
	.align		4
.L_14:
        /*0058*/ 	.word	index@(_Z22yuv420_to_rgb24_kernelPKhS0_S0_Phiiiii)
        /*005c*/ 	.word	0x00000000


	//----- nvinfo : EIATTR_REGCOUNT
	.align		4
.L_15:
        /*0060*/ 	.byte	0x04, 0x2f
        /*0062*/ 	.short	(.L_17 - .L_16)
	.align		4
.L_16:
        /*0064*/ 	.word	index@(_Z22rgb24_to_yuv420_kernelPKhPhS1_S1_iiiii)
        /*0068*/ 	.word	0x00000017


	//----- nvinfo : EIATTR_FRAME_SIZE
	.align		4
.L_17:
        /*006c*/ 	.byte	0x04, 0x11
        /*006e*/ 	.short	(.L_19 - .L_18)
	.align		4
.L_18:
        /*0070*/ 	.word	index@($__internal_1_$__cuda_sm3x_div_rn_noftz_f32_slowpath)
        /*0074*/ 	.word	0x00000000


	//----- nvinfo : EIATTR_FRAME_SIZE
	.align		4
.L_19:
        /*0078*/ 	.byte	0x04, 0x11
        /*007a*/ 	.short	(.L_21 - .L_20)
	.align		4
.L_20:
        /*007c*/ 	.word	index@(_Z22rgb24_to_yuv420_kernelPKhPhS1_S1_iiiii)
        /*0080*/ 	.word	0x00000000


	//----- nvinfo : EIATTR_REGCOUNT
	.align		4
.L_21:
        /*0084*/ 	.byte	0x04, 0x2f
        /*0086*/ 	.short	(.L_23 - .L_22)
	.align		4
.L_22:
        /*0088*/ 	.word	index@(_Z20half_to_float_kernelPK6__halfPfi)
        /*008c*/ 	.word	0x0000000a


	//----- nvinfo : EIATTR_FRAME_SIZE
	.align		4
.L_23:
        /*0090*/ 	.byte	0x04, 0x11
        /*0092*/ 	.short	(.L_25 - .L_24)
	.align		4
.L_24:
        /*0094*/ 	.word	index@(_Z20half_to_float_kernelPK6__halfPfi)
        /*0098*/ 	.word	0x00000000


	//----- nvinfo : EIATTR_REGCOUNT
	.align		4
.L_25:
        /*009c*/ 	.byte	0x04, 0x2f
        /*009e*/ 	.short	(.L_27 - .L_26)
	.align		4
.L_26:
        /*00a0*/ 	.word	index@(_Z27fp16_planar_to_RGB24_kernelPK6__halfPhiii)
        /*00a4*/ 	.word	0x0000000e


	//----- nvinfo : EIATTR_FRAME_SIZE
	.align		4
.L_27:
        /*00a8*/ 	.byte	0x04, 0x11
        /*00aa*/ 	.short	(.L_29 - .L_28)
	.align		4
.L_28:
        /*00ac*/ 	.word	index@(_Z27fp16_planar_to_RGB24_kernelPK6__halfPhiii)
        /*00b0*/ 	.word	0x00000000


	//----- nvinfo : EIATTR_REGCOUNT
	.align		4
.L_29:
        /*00b4*/ 	.byte	0x04, 0x2f
        /*00b6*/ 	.short	(.L_31 - .L_30)
	.align		4
.L_30:
        /*00b8*/ 	.word	index@(_Z20interleave_uv_kernelPKhS0_iPhiii)
        /*00bc*/ 	.word	0x0000000a


	//----- nvinfo : EIATTR_FRAME_SIZE
	.align		4
.L_31:
        /*00c0*/ 	.byte	0x04, 0x11
        /*00c2*/ 	.short	(.L_33 - .L_32)
	.align		4
.L_32:
        /*00c4*/ 	.word	index@(_Z20interleave_uv_kernelPKhS0_iPhiii)
        /*00c8*/ 	.word	0x00000000


	//----- nvinfo : EIATTR_REGCOUNT
	.align		4
.L_33:
        /*00cc*/ 	.byte	0x04, 0x2f
        /*00ce*/ 	.short	(.L_35 - .L_34)
	.align		4
.L_34:
        /*00d0*/ 	.word	index@(_Z46rgb24_to_planar_fp32_kernel_stride_single_destPKhPfiii)
        /*00d4*/ 	.word	0x00000014


	//----- nvinfo : EIATTR_FRAME_SIZE
	.align		4
.L_35:
        /*00d8*/ 	.byte	0x04, 0x11
        /*00da*/ 	.short	(.L_37 - .L_36)
	.align		4
.L_36:
        /*00dc*/ 	.word	index@($__internal_0_$__cuda_sm3x_div_rn_noftz_f32_slowpath)
        /*00e0*/ 	.word	0x00000000


	//----- nvinfo : EIATTR_FRAME_SIZE
	.align		4
.L_37:
        /*00e4*/ 	.byte	0x04, 0x11
        /*00e6*/ 	.short	(.L_39 - .L_38)
	.align		4
.L_38:
        /*00e8*/ 	.word	index@(_Z46rgb24_to_planar_fp32_kernel_stride_single_destPKhPfiii)
        /*00ec*/ 	.word	0x00000000


	//----- nvinfo : EIATTR_MIN_STACK_SIZE
	.align		4
.L_39:
        /*00f0*/ 	.byte	0x04, 0x12
        /*00f2*/ 	.short	(.L_41 - .L_40)
	.align		4
.L_40:
        /*00f4*/ 	.word	index@(_Z46rgb24_to_planar_fp32_kernel_stride_single_destPKhPfiii)
        /*00f8*/ 	.word	0x00000000


	//----- nvinfo : EIATTR_MIN_STACK_SIZE
	.align		4
.L_41:
        /*00fc*/ 	.byte	0x04, 0x12
        /*00fe*/ 	.short	(.L_43 - .L_42)
	.align		4
.L_42:
        /*0100*/ 	.word	index@(_Z20interleave_uv_kernelPKhS0_iPhiii)
        /*0104*/ 	.word	0x00000000


	//----- nvinfo : EIATTR_MIN_STACK_SIZE
	.align		4
.L_43:
        /*0108*/ 	.byte	0x04, 0x12
        /*010a*/ 	.short	(.L_45 - .L_44)
	.align		4
.L_44:
        /*010c*/ 	.word	index@(_Z27fp16_planar_to_RGB24_kernelPK6__halfPhiii)
        /*0110*/ 	.word	0x00000000


	//----- nvinfo : EIATTR_MIN_STACK_SIZE
	.align		4
.L_45:
        /*0114*/ 	.byte	0x04, 0x12
        /*0116*/ 	.short	(.L_47 - .L_46)
	.align		4
.L_46:
        /*0118*/ 	.word	index@(_Z20half_to_float_kernelPK6__halfPfi)
        /*011c*/ 	.word	0x00000000


	//----- nvinfo : EIATTR_MIN_STACK_SIZE
	.align		4
.L_47:
        /*0120*/ 	.byte	0x04, 0x12
        /*0122*/ 	.short	(.L_49 - .L_48)
	.align		4
.L_48:
        /*0124*/ 	.word	index@(_Z22rgb24_to_yuv420_kernelPKhPhS1_S1_iiiii)
        /*0128*/ 	.word	0x00000000


	//----- nvinfo : EIATTR_MIN_STACK_SIZE
	.align		4
.L_49:
        /*012c*/ 	.byte	0x04, 0x12
        /*012e*/ 	.short	(.L_51 - .L_50)
	.align		4
.L_50:
        /*0130*/ 	.word	index@(_Z22yuv420_to_rgb24_kernelPKhS0_S0_Phiiiii)
        /*0134*/ 	.word	0x00000000


	//----- nvinfo : EIATTR_MIN_STACK_SIZE
	.align		4
.L_51:
        /*0138*/ 	.byte	0x04, 0x12
        /*013a*/ 	.short	(.L_53 - .L_52)
	.align		4
.L_52:
        /*013c*/ 	.word	index@(_Z19yuvToRgbKernel_fp32PKhS0_S0_PfS1_S1_iiii)
        /*0140*/ 	.word	0x00000000


	//----- nvinfo : EIATTR_MIN_STACK_SIZE
	.align		4
.L_53:
        /*0144*/ 	.byte	0x04, 0x12
        /*0146*/ 	.short	(.L_55 - .L_54)
	.align		4
.L_54:
        /*0148*/ 	.word	index@(_Z19yuvToRgbKernel_fp16PKhS0_S0_P6__halfS2_S2_iiii)
        /*014c*/ 	.word	0x00000000
.L_55:


//--------------------- .nv.compat                --------------------------
	.section	.nv.compat,"",@"SHT_CUDA_COMPAT_INFO"
	.align	4
        /*0000*/ 	.byte	0x02, 0x09, 0x00, 0x00, 0x02, 0x02, 0x01, 0x00, 0x02, 0x05, 0x05, 0x00, 0x03, 0x07, 0x01, 0x01
        /*0010*/ 	.byte	0x02, 0x03, 0x00, 0x00, 0x02, 0x06, 0x01, 0x00, 0x04, 0x0b, 0x08, 0x00, 0x01, 0x00, 0x00, 0x00
        /*0020*/ 	.byte	0x00, 0x00, 0x00, 0x00


//--------------------- .nv.info._Z46rgb24_to_planar_fp32_kernel_stride_single_destPKhPfiii --------------------------
	.section	.nv.info._Z46rgb24_to_planar_fp32_kernel_stride_single_destPKhPfiii,"",@"SHT_CUDA_INFO"
	.sectionflags	@""
	.align	4


	//----- nvinfo : EIATTR_CUDA_API_VERSION
	.align		4
        /*0000*/ 	.byte	0x04, 0x37
        /*0002*/ 	.short	(.L_57 - .L_56)
.L_56:
        /*0004*/ 	.word	0x00000082


	//----- nvinfo : EIATTR_KPARAM_INFO
	.align		4
.L_57:
        /*0008*/ 	.byte	0x04, 0x17
        /*000a*/ 	.short	(.L_59 - .L_58)
.L_58:
        /*000c*/ 	.word	0x00000000
        /*0010*/ 	.short	0x0004
        /*0012*/ 	.short	0x0018
        /*0014*/ 	.byte	0x00, 0xf0, 0x11, 0x00


	//----- nvinfo : EIATTR_KPARAM_INFO
	.align		4
.L_59:
        /*0018*/ 	.byte	0x04, 0x17
        /*001a*/ 	.short	(.L_61 - .L_60)
.L_60:
        /*001c*/ 	.word	0x00000000
        /*0020*/ 	.short	0x0003
        /*0022*/ 	.short	0x0014
        /*0024*/ 	.byte	0x00, 0xf0, 0x11, 0x00


	//----- nvinfo : EIATTR_KPARAM_INFO
	.align		4
.L_61:
        /*0028*/ 	.byte	0x04, 0x17
        /*002a*/ 	.short	(.L_63 - .L_62)
.L_62:
        /*002c*/ 	.word	0x00000000
        /*0030*/ 	.short	0x0002
        /*0032*/ 	.short	0x0010
        /*0034*/ 	.byte	0x00, 0xf0, 0x11, 0x00


	//----- nvinfo : EIATTR_KPARAM_INFO
	.align		4
.L_63:
        /*0038*/ 	.byte	0x04, 0x17
        /*003a*/ 	.short	(.L_65 - .L_64)
.L_64:
        /*003c*/ 	.word	0x00000000
        /*0040*/ 	.short	0x0001
        /*0042*/ 	.short	0x0008
        /*0044*/ 	.byte	0x00, 0xf5, 0x21, 0x00


	//----- nvinfo : EIATTR_KPARAM_INFO
	.align		4
.L_65:
        /*0048*/ 	.byte	0x04, 0x17
        /*004a*/ 	.short	(.L_67 - .L_66)
.L_66:
        /*004c*/ 	.word	0x00000000
        /*0050*/ 	.short	0x0000
        /*0052*/ 	.short	0x0000
        /*0054*/ 	.byte	0x00, 0xf5, 0x21, 0x00


	//----- nvinfo : EIATTR_SPARSE_MMA_MASK
	.align		4
.L_67:
        /*0058*/ 	.byte	0x03, 0x50
        /*005a*/ 	.short	0x0000


	//----- nvinfo : EIATTR_MAXREG_COUNT
	.align		4
        /*005c*/ 	.byte	0x03, 0x1b
        /*005e*/ 	.short	0x00ff


	//----- nvinfo : EIATTR_MERCURY_ISA_VERSION
	.align		4
        /*0060*/ 	.byte	0x03, 0x5f
        /*0062*/ 	.short	0x0101


	//----- nvinfo : EIATTR_VRC_CTA_INIT_COUNT
	.align		4
        /*0064*/ 	.byte	0x02, 0x4a
	.zero		1
	.zero		1


	//----- nvinfo : EIATTR_EXIT_INSTR_OFFSETS
	.align		4
        /*0068*/ 	.byte	0x04, 0x1c
        /*006a*/ 	.short	(.L_69 - .L_68)


	//   ....[0]....
.L_68:
        /*006c*/ 	.word	0x000000c0


	//   ....[1]....
        /*0070*/ 	.word	0x000004d0


	//----- nvinfo : EIATTR_CRS_STACK_SIZE
	.align		4
.L_69:
        /*0074*/ 	.byte	0x04, 0x1e
        /*0076*/ 	.short	(.L_71 - .L_70)
.L_70:
        /*0078*/ 	.word	0x00000000


	//----- nvinfo : EIATTR_CBANK_PARAM_SIZE
	.align		4
.L_71:
        /*007c*/ 	.byte	0x03, 0x19
        /*007e*/ 	.short	0x001c


	//----- nvinfo : EIATTR_PARAM_CBANK
	.align		4
        /*0080*/ 	.byte	0x04, 0x0a
        /*0082*/ 	.short	(.L_73 - .L_72)
	.align		4
.L_72:
        /*0084*/ 	.word	index@(.nv.constant0._Z46rgb24_to_planar_fp32_kernel_stride_single_destPKhPfiii)
        /*0088*/ 	.short	0x0380
        /*008a*/ 	.short	0x001c


	//----- nvinfo : EIATTR_SW_WAR
	.align		4
.L_73:
        /*008c*/ 	.byte	0x04, 0x36
        /*008e*/ 	.short	(.L_75 - .L_74)
.L_74:
        /*0090*/ 	.word	0x00000008
.L_75:


//--------------------- .nv.info._Z20interleave_uv_kernelPKhS0_iPhiii --------------------------
	.section	.nv.info._Z20interleave_uv_kernelPKhS0_iPhiii,"",@"SHT_CUDA_INFO"
	.sectionflags	@""
	.align	4


	//----- nvinfo : EIATTR_CUDA_API_VERSION
	.align		4
        /*0000*/ 	.byte	0x04, 0x37
        /*0002*/ 	.short	(.L_77 - .L_76)
.L_76:
        /*0004*/ 	.word	0x00000082


	//----- nvinfo : EIATTR_KPARAM_INFO
	.align		4
.L_77:
        /*0008*/ 	.byte	0x04, 0x17
        /*000a*/ 	.short	(.L_79 - .L_78)
.L_78:
        /*000c*/ 	.word	0x00000000
        /*0010*/ 	.short	0x0006
        /*0012*/ 	.short	0x0028
        /*0014*/ 	.byte	0x00, 0xf0, 0x11, 0x00


	//----- nvinfo : EIATTR_KPARAM_INFO
	.align		4
.L_79:
        /*0018*/ 	.byte	0x04, 0x17
        /*001a*/ 	.short	(.L_81 - .L_80)
.L_80:
        /*001c*/ 	.word	0x00000000
        /*0020*/ 	.short	0x0005
        /*0022*/ 	.short	0x0024
        /*0024*/ 	.byte	0x00, 0xf0, 0x11, 0x00


	//----- nvinfo : EIATTR_KPARAM_INFO
	.align		4
.L_81:
        /*0028*/ 	.byte	0x04, 0x17
        /*002a*/ 	.short	(.L_83 - .L_82)
.L_82:
        /*002c*/ 	.word	0x00000000
        /*0030*/ 	.short	0x0004
        /*0032*/ 	.short	0x0020
        /*0034*/ 	.byte	0x00, 0xf0, 0x11, 0x00


	//----- nvinfo : EIATTR_KPARAM_INFO
	.align		4
.L_83:
        /*0038*/ 	.byte	0x04, 0x17
        /*003a*/ 	.short	(.L_85 - .L_84)
.L_84:
        /*003c*/ 	.word	0x00000000
        /*0040*/ 	.short	0x0003
        /*0042*/ 	.short	0x0018
        /*0044*/ 	.byte	0x00, 0xf5, 0x21, 0x00


	//----- nvinfo : EIATTR_KPARAM_INFO
	.align		4
.L_85:
        /*0048*/ 	.byte	0x04, 0x17
        /*004a*/ 	.short	(.L_87 - .L_86)
.L_86:
        /*004c*/ 	.word	0x00000000
        /*0050*/ 	.short	0x0002
        /*0052*/ 	.short	0x0010
        /*0054*/ 	.byte	0x00, 0xf0, 0x11, 0x00


	//----- nvinfo : EIATTR_KPARAM_INFO
	.align		4
.L_87:
        /*0058*/ 	.byte	0x04, 0x17
        /*005a*/ 	.short	(.L_89 - .L_88)
.L_88:
        /*005c*/ 	.word	0x00000000
        /*0060*/ 	.short	0x0001
        /*0062*/ 	.short	0x0008
        /*0064*/ 	.byte	0x00, 0xf5, 0x21, 0x00


	//----- nvinfo : EIATTR_KPARAM_INFO
	.align		4
.L_89:
        /*0068*/ 	.byte	0x04, 0x17
        /*006a*/ 	.short	(.L_91 - .L_90)
.L_90:
        /*006c*/ 	.word	0x00000000
        /*0070*/ 	.short	0x0000
        /*0072*/ 	.short	0x0000
        /*0074*/ 	.byte	0x00, 0xf5, 0x21, 0x00


	//----- nvinfo : EIATTR_SPARSE_MMA_MASK
	.align		4
.L_91:
        /*0078*/ 	.byte	0x03, 0x50
        /*007a*/ 	.short	0x0000


	//----- nvinfo : EIATTR_MAXREG_COUNT
	.align		4
        /*007c*/ 	.byte	0x03, 0x1b
        /*007e*/ 	.short	0x00ff


	//----- nvinfo : EIATTR_MERCURY_ISA_VERSION
	.align		4
        /*0080*/ 	.byte	0x03, 0x5f
        /*0082*/ 	.short	0x0101


	//----- nvinfo : EIATTR_VRC_CTA_INIT_COUNT
	.align		4
        /*0084*/ 	.byte	0x02, 0x4a
	.zero		1
	.zero		1


	//----- nvinfo : EIATTR_EXIT_INSTR_OFFSETS
	.align		4
        /*0088*/ 	.byte	0x04, 0x1c
        /*008a*/ 	.short	(.L_93 - .L_92)


	//   ....[0]....
.L_92:
        /*008c*/ 	.word	0x000000d0


	//   ....[1]....
        /*0090*/ 	.word	0x00000210


	//----- nvinfo : EIATTR_CBANK_PARAM_SIZE
	.align		4
.L_93:
        /*0094*/ 	.byte	0x03, 0x19
        /*0096*/ 	.short	0x002c


	//----- nvinfo : EIATTR_PARAM_CBANK
	.align		4
        /*0098*/ 	.byte	0x04, 0x0a
        /*009a*/ 	.short	(.L_95 - .L_94)
	.align		4
.L_94:
        /*009c*/ 	.word	index@(.nv.constant0._Z20interleave_uv_kernelPKhS0_iPhiii)
        /*00a0*/ 	.short	0x0380
        /*00a2*/ 	.short	0x002c


	//----- nvinfo : EIATTR_SW_WAR
	.align		4
.L_95:
        /*00a4*/ 	.byte	0x04, 0x36
        /*00a6*/ 	.short	(.L_97 - .L_96)
.L_96:
        /*00a8*/ 	.word	0x00000008
.L_97:


//--------------------- .nv.info._Z27fp16_planar_to_RGB24_kernelPK6__halfPhiii --------------------------
	.section	.nv.info._Z27fp16_planar_to_RGB24_kernelPK6__halfPhiii,"",@"SHT_CUDA_INFO"
	.sectionflags	@""
	.align	4


	//----- nvinfo : EIATTR_CUDA_API_VERSION
	.align		4
        /*0000*/ 	.byte	0x04, 0x37
        /*0002*/ 	.short	(.L_99 - .L_98)
.L_98:
        /*0004*/ 	.word	0x00000082


	//----- nvinfo : EIATTR_KPARAM_INFO
	.align		4
.L_99:
        /*0008*/ 	.byte	0x04, 0x17
        /*000a*/ 	.short	(.L_101 - .L_100)
.L_100:
        /*000c*/ 	.word	0x00000000
        /*0010*/ 	.short	0x0004
        /*0012*/ 	.short	0x0018
        /*0014*/ 	.byte	0x00, 0xf0, 0x11, 0x00


	//----- nvinfo : EIATTR_KPARAM_INFO
	.align		4
.L_101:
        /*0018*/ 	.byte	0x04, 0x17
        /*001a*/ 	.short	(.L_103 - .L_102)
.L_102:
        /*001c*/ 	.word	0x00000000
        /*0020*/ 	.short	0x0003
        /*0022*/ 	.short	0x0014
        /*0024*/ 	.byte	0x00, 0xf0, 0x11, 0x00


	//----- nvinfo : EIATTR_KPARAM_INFO
	.align		4
.L_103:
        /*0028*/ 	.byte	0x04, 0x17
        /*002a*/ 	.short	(.L_105 - .L_104)
.L_104:
        /*002c*/ 	.word	0x00000000
        /*0030*/ 	.short	0x0002
        /*0032*/ 	.short	0x0010
        /*0034*/ 	.byte	0x00, 0xf0, 0x11, 0x00


	//----- nvinfo : EIATTR_KPARAM_INFO
	.align		4
.L_105:
        /*0038*/ 	.byte	0x04, 0x17
        /*003a*/ 	.short	(.L_107 - .L_106)
.L_106:
        /*003c*/ 	.word	0x00000000
        /*0040*/ 	.short	0x0001
        /*0042*/ 	.short	0x0008
        /*0044*/ 	.byte	0x00, 0xf5, 0x21, 0x00


	//----- nvinfo : EIATTR_KPARAM_INFO
	.align		4
.L_107:
        /*0048*/ 	.byte	0x04, 0x17
        /*004a*/ 	.short	(.L_109 - .L_108)
.L_108:
        /*004c*/ 	.word	0x00000000
        /*0050*/ 	.short	0x0000
        /*0052*/ 	.short	0x0000
        /*0054*/ 	.byte	0x00, 0xf5, 0x21, 0x00


	//----- nvinfo : EIATTR_SPARSE_MMA_MASK
	.align		4
.L_109:
        /*0058*/ 	.byte	0x03, 0x50
        /*005a*/ 	.short	0x0000


	//----- nvinfo : EIATTR_MAXREG_COUNT
	.align		4
        /*005c*/ 	.byte	0x03, 0x1b
        /*005e*/ 	.short	0x00ff


	//----- nvinfo : EIATTR_MERCURY_ISA_VERSION
	.align		4
        /*0060*/ 	.byte	0x03, 0x5f
        /*0062*/ 	.short	0x0101


	//----- nvinfo : EIATTR_VRC_CTA_INIT_COUNT
	.align		4
        /*0064*/ 	.byte	0x02, 0x4a
	.zero		1
	.zero		1


	//----- nvinfo : EIATTR_EXIT_INSTR_OFFSETS
	.align		4
        /*0068*/ 	.byte	0x04, 0x1c
        /*006a*/ 	.short	(.L_111 - .L_110)


	//   ....[0]....
.L_110:
        /*006c*/ 	.word	0x000000d0


	//   ....[1]....
        /*0070*/ 	.word	0x000002a0


	//----- nvinfo : EIATTR_CBANK_PARAM_SIZE
	.align		4
.L_111:
        /*0074*/ 	.byte	0x03, 0x19
        /*0076*/ 	.short	0x001c


	//----- nvinfo : EIATTR_PARAM_CBANK
	.align		4
        /*0078*/ 	.byte	0x04, 0x0a
        /*007a*/ 	.short	(.L_113 - .L_112)
	.align		4
.L_112:
        /*007c*/ 	.word	index@(.nv.constant0._Z27fp16_planar_to_RGB24_kernelPK6__halfPhiii)
        /*0080*/ 	.short	0x0380
        /*0082*/ 	.short	0x001c


	//----- nvinfo : EIATTR_SW_WAR
	.align		4
.L_113:
        /*0084*/ 	.byte	0x04, 0x36
        /*0086*/ 	.short	(.L_115 - .L_114)
.L_114:
        /*0088*/ 	.word	0x00000008
.L_115:


//--------------------- .nv.info._Z20half_to_float_kernelPK6__halfPfi --------------------------
	.section	.nv.info._Z20half_to_float_kernelPK6__halfPfi,"",@"SHT_CUDA_INFO"
	.sectionflags	@""
	.align	4


	//----- nvinfo : EIATTR_CUDA_API_VERSION
	.align		4
        /*0000*/ 	.byte	0x04, 0x37
        /*0002*/ 	.short	(.L_117 - .L_116)
.L_116:
        /*0004*/ 	.word	0x00000082


	//----- nvinfo : EIATTR_KPARAM_INFO
	.align		4
.L_117:
        /*0008*/ 	.byte	0x04, 0x17
        /*000a*/ 	.short	(.L_119 - .L_118)
.L_118:
        /*000c*/ 	.word	0x00000000
        /*0010*/ 	.short	0x0002
        /*0012*/ 	.short	0x0010
        /*0014*/ 	.byte	0x00, 0xf0, 0x11, 0x00


	//----- nvinfo : EIATTR_KPARAM_INFO
	.align		4
.L_119:
        /*0018*/ 	.byte	0x04, 0x17
        /*001a*/ 	.short	(.L_121 - .L_120)
.L_120:
        /*001c*/ 	.word	0x00000000
        /*0020*/ 	.short	0x0001
        /*0022*/ 	.short	0x0008
        /*0024*/ 	.byte	0x00, 0xf5, 0x21, 0x00


	//----- nvinfo : EIATTR_KPARAM_INFO
	.align		4
.L_121:
        /*0028*/ 	.byte	0x04, 0x17
        /*002a*/ 	.short	(.L_123 - .L_122)
.L_122:
        /*002c*/ 	.word	0x00000000
        /*0030*/ 	.short	0x0000
        /*0032*/ 	.short	0x0000
        /*0034*/ 	.byte	0x00, 0xf5, 0x21, 0x00


	//----- nvinfo : EIATTR_SPARSE_MMA_MASK
	.align		4
.L_123:
        /*0038*/ 	.byte	0x03, 0x50
        /*003a*/ 	.short	0x0000


	//----- nvinfo : EIATTR_MAXREG_COUNT
	.align		4
        /*003c*/ 	.byte	0x03, 0x1b
        /*003e*/ 	.short	0x00ff


	//----- nvinfo : EIATTR_MERCURY_ISA_VERSION
	.align		4
        /*0040*/ 	.byte	0x03, 0x5f
        /*0042*/ 	.short	0x0101


	//----- nvinfo : EIATTR_VRC_CTA_INIT_COUNT
	.align		4
        /*0044*/ 	.byte	0x02, 0x4a
	.zero		1
	.zero		1


	//----- nvinfo : EIATTR_EXIT_INSTR_OFFSETS
	.align		4
        /*0048*/ 	.byte	0x04, 0x1c
        /*004a*/ 	.short	(.L_125 - .L_124)


	//   ....[0]....
.L_124:
        /*004c*/ 	.word	0x00000070


	//   ....[1]....
        /*0050*/ 	.word	0x00000100


	//----- nvinfo : EIATTR_CBANK_PARAM_SIZE
	.align		4
.L_125:
        /*0054*/ 	.byte	0x03, 0x19
        /*0056*/ 	.short	0x0014


	//----- nvinfo : EIATTR_PARAM_CBANK
	.align		4
        /*0058*/ 	.byte	0x04, 0x0a
        /*005a*/ 	.short	(.L_127 - .L_126)
	.align		4
.L_126:
        /*005c*/ 	.word	index@(.nv.constant0._Z20half_to_float_kernelPK6__halfPfi)
        /*0060*/ 	.short	0x0380
        /*0062*/ 	.short	0x0014


	//----- nvinfo : EIATTR_SW_WAR
	.align		4
.L_127:
        /*0064*/ 	.byte	0x04, 0x36
        /*0066*/ 	.short	(.L_129 - .L_128)
.L_128:
        /*0068*/ 	.word	0x00000008
.L_129:


//--------------------- .nv.info._Z22rgb24_to_yuv420_kernelPKhPhS1_S1_iiiii --------------------------
	.section	.nv.info._Z22rgb24_to_yuv420_kernelPKhPhS1_S1_iiiii,"",@"SHT_CUDA_INFO"
	.sectionflags	@""
	.align	4


	//----- nvinfo : EIATTR_CUDA_API_VERSION
	.align		4
        /*0000*/ 	.byte	0x04, 0x37
        /*0002*/ 	.short	(.L_131 - .L_130)
.L_130:
        /*0004*/ 	.word	0x00000082


	//----- nvinfo : EIATTR_KPARAM_INFO
	.align		4
.L_131:
        /*0008*/ 	.byte	0x04, 0x17
        /*000a*/ 	.short	(.L_133 - .L_132)
.L_132:
        /*000c*/ 	.word	0x00000000
        /*0010*/ 	.short	0x0008
        /*0012*/ 	.short	0x0030
        /*0014*/ 	.byte	0x00, 0xf0, 0x11, 0x00


	//----- nvinfo : EIATTR_KPARAM_INFO
	.align		4
.L_133:
        /*0018*/ 	.byte	0x04, 0x17
        /*001a*/ 	.short	(.L_135 - .L_134)
.L_134:
        /*001c*/ 	.word	0x00000000
        /*0020*/ 	.short	0x0007
        /*0022*/ 	.short	0x002c
        /*0024*/ 	.byte	0x00, 0xf0, 0x11, 0x00


	//----- nvinfo : EIATTR_KPARAM_INFO
	.align		4
.L_135:
        /*0028*/ 	.byte	0x04, 0x17
        /*002a*/ 	.short	(.L_137 - .L_136)
.L_136:
        /*002c*/ 	.word	0x00000000
        /*0030*/ 	.short	0x0006
        /*0032*/ 	.short	0x0028
        /*0034*/ 	.byte	0x00, 0xf0, 0x11, 0x00


	//----- nvinfo : EIATTR_KPARAM_INFO
	.align		4
.L_137:
        /*0038*/ 	.byte	0x04, 0x17
        /*003a*/ 	.short	(.L_139 - .L_138)
.L_138:
        /*003c*/ 	.word	0x00000000
        /*0040*/ 	.short	0x0005
        /*0042*/ 	.short	0x0024
        /*0044*/ 	.byte	0x00, 0xf0, 0x11, 0x00


	//----- nvinfo : EIATTR_KPARAM_INFO
	.align		4
.L_139:
        /*0048*/ 	.byte	0x04, 0x17
        /*004a*/ 	.short	(.L_141 - .L_140)
.L_140:
        /*004c*/ 	.word	0x00000000
        /*0050*/ 	.short	0x0004
        /*0052*/ 	.short	0x0020
        /*0054*/ 	.byte	0x00, 0xf0, 0x11, 0x00


	//----- nvinfo : EIATTR_KPARAM_INFO
	.align		4
.L_141:
        /*0058*/ 	.byte	0x04, 0x17
        /*005a*/ 	.short	(.L_143 - .L_142)
.L_142:
        /*005c*/ 	.word	0x00000000
        /*0060*/ 	.short	0x0003
        /*0062*/ 	.short	0x0018
        /*0064*/ 	.byte	0x00, 0xf5, 0x21, 0x00


	//----- nvinfo : EIATTR_KPARAM_INFO
	.align		4
.L_143:
        /*0068*/ 	.byte	0x04, 0x17
        /*006a*/ 	.short	(.L_145 - .L_144)
.L_144:
        /*006c*/ 	.word	0x00000000
        /*0070*/ 	.short	0x0002
        /*0072*/ 	.short	0x0010
        /*0074*/ 	.byte	0x00, 0xf5, 0x21, 0x00


	//----- nvinfo : EIATTR_KPARAM_INFO
	.align		4
.L_145:
        /*0078*/ 	.byte	0x04, 0x17
        /*007a*/ 	.short	(.L_147 - .L_146)
.L_146:
        /*007c*/ 	.word	0x00000000
        /*0080*/ 	.short	0x0001
        /*0082*/ 	.short	0x0008
        /*0084*/ 	.byte	0x00, 0xf5, 0x21, 0x00


	//----- nvinfo : EIATTR_KPARAM_INFO
	.align		4
.L_147:
        /*0088*/ 	.byte	0x04, 0x17
        /*008a*/ 	.short	(.L_149 - .L_148)
.L_148:
        /*008c*/ 	.word	0x00000000
        /*0090*/ 	.short	0x0000
        /*0092*/ 	.short	0x0000
        /*0094*/ 	.byte	0x00, 0xf5, 0x21, 0x00


	//----- nvinfo : EIATTR_SPARSE_MMA_MASK
	.align		4
.L_149:
        /*0098*/ 	.byte	0x03, 0x50
        /*009a*/ 	.short	0x0000


	//----- nvinfo : EIATTR_MAXREG_COUNT
	.align		4
        /*009c*/ 	.byte	0x03, 0x1b
        /*009e*/ 	.short	0x00ff


	//----- nvinfo : EIATTR_MERCURY_ISA_VERSION
	.align		4
        /*00a0*/ 	.byte	0x03, 0x5f
        /*00a2*/ 	.short	0x0101


	//----- nvinfo : EIATTR_VRC_CTA_INIT_COUNT
	.align		4
        /*00a4*/ 	.byte	0x02, 0x4a
	.zero		1
	.zero		1


	//----- nvinfo : EIATTR_EXIT_INSTR_OFFSETS
	.align		4
        /*00a8*/ 	.byte	0x04, 0x1c
        /*00aa*/ 	.short	(.L_151 - .L_150)


	//   ....[0]....
.L_150:
        /*00ac*/ 	.word	0x000000c0


	//   ....[1]....
        /*00b0*/ 	.word	0x00000270


	//   ....[2]....
        /*00b4*/ 	.word	0x00000a30


	//----- nvinfo : EIATTR_CRS_STACK_SIZE
	.align		4
.L_151:
        /*00b8*/ 	.byte	0x04, 0x1e
        /*00ba*/ 	.short	(.L_153 - .L_152)
.L_152:
        /*00bc*/ 	.word	0x00000000


	//----- nvinfo : EIATTR_CBANK_PARAM_SIZE
	.align		4
.L_153:
        /*00c0*/ 	.byte	0x03, 0x19
        /*00c2*/ 	.short	0x0034


	//----- nvinfo : EIATTR_PARAM_CBANK
	.align		4
        /*00c4*/ 	.byte	0x04, 0x0a
        /*00c6*/ 	.short	(.L_155 - .L_154)
	.align		4
.L_154:
        /*00c8*/ 	.word	index@(.nv.constant0._Z22rgb24_to_yuv420_kernelPKhPhS1_S1_iiiii)
        /*00cc*/ 	.short	0x0380
        /*00ce*/ 	.short	0x0034


	//----- nvinfo : EIATTR_SW_WAR
	.align		4
.L_155:
        /*00d0*/ 	.byte	0x04, 0x36
        /*00d2*/ 	.short	(.L_157 - .L_156)
.L_156:
        /*00d4*/ 	.word	0x00000008
.L_157:


//--------------------- .nv.info._Z22yuv420_to_rgb24_kernelPKhS0_S0_Phiiiii --------------------------
	.section	.nv.info._Z22yuv420_to_rgb24_kernelPKhS0_S0_Phiiiii,"",@"SHT_CUDA_INFO"
	.sectionflags	@""
	.align	4


	//----- nvinfo : EIATTR_CUDA_API_VERSION
	.align		4
        /*0000*/ 	.byte	0x04, 0x37
        /*0002*/ 	.short	(.L_159 - .L_158)
.L_158:
        /*0004*/ 	.word	0x00000082


	//----- nvinfo : EIATTR_KPARAM_INFO
	.align		4
.L_159:
        /*0008*/ 	.byte	0x04, 0x17
        /*000a*/ 	.short	(.L_161 - .L_160)
.L_160:
        /*000c*/ 	.word	0x00000000
        /*0010*/ 	.short	0x0008
        /*0012*/ 	.short	0x0030
        /*0014*/ 	.byte	0x00, 0xf0, 0x11, 0x00


	//----- nvinfo : EIATTR_KPARAM_INFO
	.align		4
.L_161:
        /*0018*/ 	.byte	0x04, 0x17
        /*001a*/ 	.short	(.L_163 - .L_162)
.L_162:
        /*001c*/ 	.word	0x00000000
        /*0020*/ 	.short	0x0007
        /*0022*/ 	.short	0x002c
        /*0024*/ 	.byte	0x00, 0xf0, 0x11, 0x00


	//----- nvinfo : EIATTR_KPARAM_INFO
	.align		4
.L_163:
        /*0028*/ 	.byte	0x04, 0x17
        /*002a*/ 	.short	(.L_165 - .L_164)
.L_164:
        /*002c*/ 	.word	0x00000000
        /*0030*/ 	.short	0x0006
        /*0032*/ 	.short	0x0028
        /*0034*/ 	.byte	0x00, 0xf0, 0x11, 0x00


	//----- nvinfo : EIATTR_KPARAM_INFO
	.align		4
.L_165:
        /*0038*/ 	.byte	0x04, 0x17
        /*003a*/ 	.short	(.L_167 - .L_166)
.L_166:
        /*003c*/ 	.word	0x00000000
        /*0040*/ 	.short	0x0005
        /*0042*/ 	.short	0x0024
        /*0044*/ 	.byte	0x00, 0xf0, 0x11, 0x00


	//----- nvinfo : EIATTR_KPARAM_INFO
	.align		4
.L_167:
        /*0048*/ 	.byte	0x04, 0x17
        /*004a*/ 	.short	(.L_169 - .L_168)
.L_168:
        /*004c*/ 	.word	0x00000000
        /*0050*/ 	.short	0x0004
        /*0052*/ 	.short	0x0020
        /*0054*/ 	.byte	0x00, 0xf0, 0x11, 0x00


	//----- nvinfo : EIATTR_KPARAM_INFO
	.align		4
.L_169:
        /*0058*/ 	.byte	0x04, 0x17
        /*005a*/ 	.short	(.L_171 - .L_170)
.L_170:
        /*005c*/ 	.word	0x00000000
        /*0060*/ 	.short	0x0003
        /*0062*/ 	.short	0x0018
        /*0064*/ 	.byte	0x00, 0xf5, 0x21, 0x00


	//----- nvinfo : EIATTR_KPARAM_INFO
	.align		4
.L_171:
        /*0068*/ 	.byte	0x04, 0x17
        /*006a*/ 	.short	(.L_173 - .L_172)
.L_172:
        /*006c*/ 	.word	0x00000000
        /*0070*/ 	.short	0x0002
        /*0072*/ 	.short	0x0010
        /*0074*/ 	.byte	0x00, 0xf5, 0x21, 0x00


	//----- nvinfo : EIATTR_KPARAM_INFO
	.align		4
.L_173:
        /*0078*/ 	.byte	0x04, 0x17
        /*007a*/ 	.short	(.L_175 - .L_174)
.L_174:
        /*007c*/ 	.word	0x00000000
        /*0080*/ 	.short	0x0001
        /*0082*/ 	.short	0x0008
        /*0084*/ 	.byte	0x00, 0xf5, 0x21, 0x00


	//----- nvinfo : EIATTR_KPARAM_INFO
	.align		4
.L_175:
        /*0088*/ 	.byte	0x04, 0x17
        /*008a*/ 	.short	(.L_177 - .L_176)
.L_176:
        /*008c*/ 	.word	0x00000000
        /*0090*/ 	.short	0x0000
        /*0092*/ 	.short	0x0000
        /*0094*/ 	.byte	0x00, 0xf5, 0x21, 0x00


	//----- nvinfo : EIATTR_SPARSE_MMA_MASK
	.align		4
.L_177:
        /*0098*/ 	.byte	0x03, 0x50
        /*009a*/ 	.short	0x0000


	//----- nvinfo : EIATTR_MAXREG_COUNT
	.align		4
        /*009c*/ 	.byte	0x03, 0x1b
        /*009e*/ 	.short	0x00ff


	//----- nvinfo : EIATTR_MERCURY_ISA_VERSION
	.align		4
        /*00a0*/ 	.byte	0x03, 0x5f
        /*00a2*/ 	.short	0x0101


	//----- nvinfo : EIATTR_VRC_CTA_INIT_COUNT
	.align		4
        /*00a4*/ 	.byte	0x02, 0x4a
	.zero		1
	.zero		1


	//----- nvinfo : EIATTR_EXIT_INSTR_OFFSETS
	.align		4
        /*00a8*/ 	.byte	0x04, 0x1c
        /*00aa*/ 	.short	(.L_179 - .L_178)


	//   ....[0]....
.L_178:
        /*00ac*/ 	.word	0x000000c0


	//   ....[1]....
        /*00b0*/ 	.word	0x000003c0


	//----- nvinfo : EIATTR_CBANK_PARAM_SIZE
	.align		4
.L_179:
        /*00b4*/ 	.byte	0x03, 0x19
        /*00b6*/ 	.short	0x0034


	//----- nvinfo : EIATTR_PARAM_CBANK
	.align		4
        /*00b8*/ 	.byte	0x04, 0x0a
        /*00ba*/ 	.short	(.L_181 - .L_180)
	.align		4
.L_180:
        /*00bc*/ 	.word	index@(.nv.constant0._Z22yuv420_to_rgb24_kernelPKhS0_S0_Phiiiii)
        /*00c0*/ 	.short	0x0380
        /*00c2*/ 	.short	0x0034


	//----- nvinfo : EIATTR_SW_WAR
	.align		4
.L_181:
        /*00c4*/ 	.byte	0x04, 0x36
        /*00c6*/ 	.short	(.L_183 - .L_182)
.L_182:
        /*00c8*/ 	.word	0x00000008
.L_183:


//--------------------- .nv.info._Z19yuvToRgbKernel_fp32PKhS0_S0_PfS1_S1_iiii --------------------------
	.section	.nv.info._Z19yuvToRgbKernel_fp32PKhS0_S0_PfS1_S1_iiii,"",@"SHT_CUDA_INFO"
	.sectionflags	@""
	.align	4


	//----- nvinfo : EIATTR_CUDA_API_VERSION
	.align		4
        /*0000*/ 	.byte	0x04, 0x37
        /*0002*/ 	.short	(.L_185 - .L_184)
.L_184:
        /*0004*/ 	.word	0x00000082


	//----- nvinfo : EIATTR_KPARAM_INFO
	.align		4
.L_185:
        /*0008*/ 	.byte	0x04, 0x17
        /*000a*/ 	.short	(.L_187 - .L_186)
.L_186:
        /*000c*/ 	.word	0x00000000
        /*0010*/ 	.short	0x0009
        /*0012*/ 	.short	0x003c
        /*0014*/ 	.byte	0x00, 0xf0, 0x11, 0x00


	//----- nvinfo : EIATTR_KPARAM_INFO
	.align		4
.L_187:
        /*0018*/ 	.byte	0x04, 0x17
        /*001a*/ 	.short	(.L_189 - .L_188)
.L_188:
        /*001c*/ 	.word	0x00000000
        /*0020*/ 	.short	0x0008
        /*0022*/ 	.short	0x0038
        /*0024*/ 	.byte	0x00, 0xf0, 0x11, 0x00


	//----- nvinfo : EIATTR_KPARAM_INFO
	.align		4
.L_189:
        /*0028*/ 	.byte	0x04, 0x17
        /*002a*/ 	.short	(.L_191 - .L_190)
.L_190:
        /*002c*/ 	.word	0x00000000
        /*0030*/ 	.short	0x0007
        /*0032*/ 	.short	0x0034
        /*0034*/ 	.byte	0x00, 0xf0, 0x11, 0x00


	//----- nvinfo : EIATTR_KPARAM_INFO
	.align		4
.L_191:
        /*0038*/ 	.byte	0x04, 0x17
        /*003a*/ 	.short	(.L_193 - .L_192)
.L_192:
        /*003c*/ 	.word	0x00000000
        /*0040*/ 	.short	0x0006
        /*0042*/ 	.short	0x0030
        /*0044*/ 	.byte	0x00, 0xf0, 0x11, 0x00


	//----- nvinfo : EIATTR_KPARAM_INFO
	.align		4
.L_193:
        /*0048*/ 	.byte	0x04, 0x17
        /*004a*/ 	.short	(.L_195 - .L_194)
.L_194:
        /*004c*/ 	.word	0x00000000
        /*0050*/ 	.short	0x0005
        /*0052*/ 	.short	0x0028
        /*0054*/ 	.byte	0x00, 0xf5, 0x21, 0x00


	//----- nvinfo : EIATTR_KPARAM_INFO
	.align		4
.L_195:
        /*0058*/ 	.byte	0x04, 0x17
        /*005a*/ 	.short	(.L_197 - .L_196)
.L_196:
        /*005c*/ 	.word	0x00000000
        /*0060*/ 	.short	0x0004
        /*0062*/ 	.short	0x0020
        /*0064*/ 	.byte	0x00, 0xf5, 0x21, 0x00


	//----- nvinfo : EIATTR_KPARAM_INFO
	.align		4
.L_197:
        /*0068*/ 	.byte	0x04, 0x17
        /*006a*/ 	.short	(.L_199 - .L_198)
.L_198:
        /*006c*/ 	.word	0x00000000
        /*0070*/ 	.short	0x0003
        /*0072*/ 	.short	0x0018
        /*0074*/ 	.byte	0x00, 0xf5, 0x21, 0x00


	//----- nvinfo : EIATTR_KPARAM_INFO
	.align		4
.L_199:
        /*0078*/ 	.byte	0x04, 0x17
        /*007a*/ 	.short	(.L_201 - .L_200)
.L_200:
        /*007c*/ 	.word	0x00000000
        /*0080*/ 	.short	0x0002
        /*0082*/ 	.short	0x0010
        /*0084*/ 	.byte	0x00, 0xf5, 0x21, 0x00


	//----- nvinfo : EIATTR_KPARAM_INFO
	.align		4
.L_201:
        /*0088*/ 	.byte	0x04, 0x17
        /*008a*/ 	.short	(.L_203 - .L_202)
.L_202:
        /*008c*/ 	.word	0x00000000
        /*0090*/ 	.short	0x0001
        /*0092*/ 	.short	0x0008
        /*0094*/ 	.byte	0x00, 0xf5, 0x21, 0x00


	//----- nvinfo : EIATTR_KPARAM_INFO
	.align		4
.L_203:
        /*0098*/ 	.byte	0x04, 0x17
        /*009a*/ 	.short	(.L_205 - .L_204)
.L_204:
        /*009c*/ 	.word	0x00000000
        /*00a0*/ 	.short	0x0000
        /*00a2*/ 	.short	0x0000
        /*00a4*/ 	.byte	0x00, 0xf5, 0x21, 0x00


	//----- nvinfo : EIATTR_SPARSE_MMA_MASK
	.align		4
.L_205:
        /*00a8*/ 	.byte	0x03, 0x50
        /*00aa*/ 	.short	0x0000


	//----- nvinfo : EIATTR_MAXREG_COUNT
	.align		4
        /*00ac*/ 	.byte	0x03, 0x1b
        /*00ae*/ 	.short	0x00ff


	//----- nvinfo : EIATTR_MERCURY_ISA_VERSION
	.align		4
        /*00b0*/ 	.byte	0x03, 0x5f
        /*00b2*/ 	.short	0x0101


	//----- nvinfo : EIATTR_VRC_CTA_INIT_COUNT
	.align		4
        /*00b4*/ 	.byte	0x02, 0x4a
	.zero		1
	.zero		1


	//----- nvinfo : EIATTR_EXIT_INSTR_OFFSETS
	.align		4
        /*00b8*/ 	.byte	0x04, 0x1c
        /*00ba*/ 	.short	(.L_207 - .L_206)


	//   ....[0]....
.L_206:
        /*00bc*/ 	.word	0x000000c0


	//   ....[1]....
        /*00c0*/ 	.word	0x00000670


	//----- nvinfo : EIATTR_CRS_STACK_SIZE
	.align		4
.L_207:
        /*00c4*/ 	.byte	0x04, 0x1e
        /*00c6*/ 	.short	(.L_209 - .L_208)
.L_208:
        /*00c8*/ 	.word	0x00000000


	//----- nvinfo : EIATTR_CBANK_PARAM_SIZE
	.align		4
.L_209:
        /*00cc*/ 	.byte	0x03, 0x19
        /*00ce*/ 	.short	0x0040


	//----- nvinfo : EIATTR_PARAM_CBANK
	.align		4
        /*00d0*/ 	.byte	0x04, 0x0a
        /*00d2*/ 	.short	(.L_211 - .L_210)
	.align		4
.L_210:
        /*00d4*/ 	.word	index@(.nv.constant0._Z19yuvToRgbKernel_fp32PKhS0_S0_PfS1_S1_iiii)
        /*00d8*/ 	.short	0x0380
        /*00da*/ 	.short	0x0040


	//----- nvinfo : EIATTR_SW_WAR
	.align		4
.L_211:
        /*00dc*/ 	.byte	0x04, 0x36
        /*00de*/ 	.short	(.L_213 - .L_212)
.L_212:
        /*00e0*/ 	.word	0x00000008
.L_213:


//--------------------- .nv.info._Z19yuvToRgbKernel_fp16PKhS0_S0_P6__halfS2_S2_iiii --------------------------
	.section	.nv.info._Z19yuvToRgbKernel_fp16PKhS0_S0_P6__halfS2_S2_iiii,"",@"SHT_CUDA_INFO"
	.sectionflags	@""
	.align	4


	//----- nvinfo : EIATTR_CUDA_API_VERSION
	.align		4
        /*0000*/ 	.byte	0x04, 0x37
        /*0002*/ 	.short	(.L_215 - .L_214)
.L_214:
        /*0004*/ 	.word	0x00000082


	//----- nvinfo : EIATTR_KPARAM_INFO
	.align		4
.L_215:
        /*0008*/ 	.byte	0x04, 0x17
        /*000a*/ 	.short	(.L_217 - .L_216)
.L_216:
        /*000c*/ 	.word	0x00000000
        /*0010*/ 	.short	0x0009
        /*0012*/ 	.short	0x003c
        /*0014*/ 	.byte	0x00, 0xf0, 0x11, 0x00


	//----- nvinfo : EIATTR_KPARAM_INFO
	.align		4
.L_217:
        /*0018*/ 	.byte	0x04, 0x17
        /*001a*/ 	.short	(.L_219 - .L_218)
.L_218:
        /*001c*/ 	.word	0x00000000
        /*0020*/ 	.short	0x0008
        /*0022*/ 	.short	0x0038
        /*0024*/ 	.byte	0x00, 0xf0, 0x11, 0x00


	//----- nvinfo : EIATTR_KPARAM_INFO
	.align		4
.L_219:
        /*0028*/ 	.byte	0x04, 0x17
        /*002a*/ 	.short	(.L_221 - .L_220)
.L_220:
        /*002c*/ 	.word	0x00000000
        /*0030*/ 	.short	0x0007
        /*0032*/ 	.short	0x0034
        /*0034*/ 	.byte	0x00, 0xf0, 0x11, 0x00


	//----- nvinfo : EIATTR_KPARAM_INFO
	.align		4
.L_221:
        /*0038*/ 	.byte	0x04, 0x17
        /*003a*/ 	.short	(.L_223 - .L_222)
.L_222:
        /*003c*/ 	.word	0x00000000
        /*0040*/ 	.short	0x0006
        /*0042*/ 	.short	0x0030
        /*0044*/ 	.byte	0x00, 0xf0, 0x11, 0x00


	//----- nvinfo : EIATTR_KPARAM_INFO
	.align		4
.L_223:
        /*0048*/ 	.byte	0x04, 0x17
        /*004a*/ 	.short	(.L_225 - .L_224)
.L_224:
        /*004c*/ 	.word	0x00000000
        /*0050*/ 	.short	0x0005
        /*0052*/ 	.short	0x0028
        /*0054*/ 	.byte	0x00, 0xf5, 0x21, 0x00


	//----- nvinfo : EIATTR_KPARAM_INFO
	.align		4
.L_225:
        /*0058*/ 	.byte	0x04, 0x17
        /*005a*/ 	.short	(.L_227 - .L_226)
.L_226:
        /*005c*/ 	.word	0x00000000
        /*0060*/ 	.short	0x0004
        /*0062*/ 	.short	0x0020
        /*0064*/ 	.byte	0x00, 0xf5, 0x21, 0x00


	//----- nvinfo : EIATTR_KPARAM_INFO
	.align		4
.L_227:
        /*0068*/ 	.byte	0x04, 0x17
        /*006a*/ 	.short	(.L_229 - .L_228)
.L_228:
        /*006c*/ 	.word	0x00000000
        /*0070*/ 	.short	0x0003
        /*0072*/ 	.short	0x0018
        /*0074*/ 	.byte	0x00, 0xf5, 0x21, 0x00


	//----- nvinfo : EIATTR_KPARAM_INFO
	.align		4
.L_229:
        /*0078*/ 	.byte	0x04, 0x17
        /*007a*/ 	.short	(.L_231 - .L_230)
.L_230:
        /*007c*/ 	.word	0x00000000
        /*0080*/ 	.short	0x0002
        /*0082*/ 	.short	0x0010
        /*0084*/ 	.byte	0x00, 0xf5, 0x21, 0x00


	//----- nvinfo : EIATTR_KPARAM_INFO
	.align		4
.L_231:
        /*0088*/ 	.byte	0x04, 0x17
        /*008a*/ 	.short	(.L_233 - .L_232)
.L_232:
        /*008c*/ 	.word	0x00000000
        /*0090*/ 	.short	0x0001
        /*0092*/ 	.short	0x0008
        /*0094*/ 	.byte	0x00, 0xf5, 0x21, 0x00


	//----- nvinfo : EIATTR_KPARAM_INFO
	.align		4
.L_233:
        /*0098*/ 	.byte	0x04, 0x17
        /*009a*/ 	.short	(.L_235 - .L_234)
.L_234:
        /*009c*/ 	.word	0x00000000
        /*00a0*/ 	.short	0x0000
        /*00a2*/ 	.short	0x0000
        /*00a4*/ 	.byte	0x00, 0xf5, 0x21, 0x00


	//----- nvinfo : EIATTR_SPARSE_MMA_MASK
	.align		4
.L_235:
        /*00a8*/ 	.byte	0x03, 0x50
        /*00aa*/ 	.short	0x0000


	//----- nvinfo : EIATTR_MAXREG_COUNT
	.align		4
        /*00ac*/ 	.byte	0x03, 0x1b
        /*00ae*/ 	.short	0x00ff


	//----- nvinfo : EIATTR_MERCURY_ISA_VERSION
	.align		4
        /*00b0*/ 	.byte	0x03, 0x5f
        /*00b2*/ 	.short	0x0101


	//----- nvinfo : EIATTR_VRC_CTA_INIT_COUNT
	.align		4
        /*00b4*/ 	.byte	0x02, 0x4a
	.zero		1
	.zero		1


	//----- nvinfo : EIATTR_EXIT_INSTR_OFFSETS
	.align		4
        /*00b8*/ 	.byte	0x04, 0x1c
        /*00ba*/ 	.short	(.L_237 - .L_236)


	//   ....[0]....
.L_236:
        /*00bc*/ 	.word	0x000000c0


	//   ....[1]....
        /*00c0*/ 	.word	0x000006a0


	//----- nvinfo : EIATTR_CRS_STACK_SIZE
	.align		4
.L_237:
        /*00c4*/ 	.byte	0x04, 0x1e
        /*00c6*/ 	.short	(.L_239 - .L_238)
.L_238:
        /*00c8*/ 	.word	0x00000000


	//----- nvinfo : EIATTR_CBANK_PARAM_SIZE
	.align		4
.L_239:
        /*00cc*/ 	.byte	0x03, 0x19
        /*00ce*/ 	.short	0x0040


	//----- nvinfo : EIATTR_PARAM_CBANK
	.align		4
        /*00d0*/ 	.byte	0x04, 0x0a
        /*00d2*/ 	.short	(.L_241 - .L_240)
	.align		4
.L_240:
        /*00d4*/ 	.word	index@(.nv.constant0._Z19yuvToRgbKernel_fp16PKhS0_S0_P6__halfS2_S2_iiii)
        /*00d8*/ 	.short	0x0380
        /*00da*/ 	.short	0x0040


	//----- nvinfo : EIATTR_SW_WAR
	.align		4
.L_241:
        /*00dc*/ 	.byte	0x04, 0x36
        /*00de*/ 	.short	(.L_243 - .L_242)
.L_242:
        /*00e0*/ 	.word	0x00000008
.L_243:


//--------------------- .nv.callgraph             --------------------------
	.section	.nv.callgraph,"",@"SHT_CUDA_CALLGRAPH"
	.align	4
	.sectionentsize	8
	.align		4
        /*0000*/ 	.word	0x00000000
	.align		4
        /*0004*/ 	.word	0xffffffff
	.align		4
        /*0008*/ 	.word	0x00000000
	.align		4
        /*000c*/ 	.word	0xfffffffe
	.align		4
        /*0010*/ 	.word	0x00000000
	.align		4
        /*0014*/ 	.word	0xfffffffd
	.align		4
        /*0018*/ 	.word	0x00000000
	.align		4
        /*001c*/ 	.word	0xfffffffc


//--------------------- .text._Z46rgb24_to_planar_fp32_kernel_stride_single_destPKhPfiii --------------------------
	.section	.text._Z46rgb24_to_planar_fp32_kernel_stride_single_destPKhPfiii,"ax",@progbits
	.align	128
.text._Z46rgb24_to_planar_fp32_kernel_stride_single_destPKhPfiii:
        .type           _Z46rgb24_to_planar_fp32_kernel_stride_single_destPKhPfiii,@function
        .size           _Z46rgb24_to_planar_fp32_kernel_stride_single_destPKhPfiii,(.L_x_76 - _Z46rgb24_to_planar_fp32_kernel_stride_single_destPKhPfiii)
        .other          _Z46rgb24_to_planar_fp32_kernel_stride_single_destPKhPfiii,@"STO_CUDA_ENTRY STV_DEFAULT"
_Z46rgb24_to_planar_fp32_kernel_stride_single_destPKhPfiii:
[----:B------:R-:W-:Y:S01]  /*0000*/  LDC R1, c[0x0][0x37c] ;  /* 0x0000df00ff017b82 */ /* 0x000fe20000000800 */
[----:B------:R-:W0:Y:S07]  /*0010*/  S2R R3, SR_TID.Y ;  /* 0x0000000000037919 */ /* 0x000e2e0000002200 */
[----:B------:R-:W1:Y:S01]  /*0020*/  LDC R7, c[0x0][0x360] ;  /* 0x0000d800ff077b82 */ /* 0x000e620000000800 */
[----:B------:R-:W2:Y:S01]  /*0030*/  LDCU.64 UR6, c[0x0][0x390] ;  /* 0x00007200ff0677ac */ /* 0x000ea20008000a00 */
[----:B------:R-:W1:Y:S06]  /*0040*/  S2R R0, SR_TID.X ;  /* 0x0000000000007919 */ /* 0x000e6c0000002100 */
[----:B------:R-:W0:Y:S08]  /*0050*/  S2UR UR5, SR_CTAID.Y ;  /* 0x00000000000579c3 */ /* 0x000e300000002600 */
[----:B------:R-:W0:Y:S08]  /*0060*/  LDC R2, c[0x0][0x364] ;  /* 0x0000d900ff027b82 */ /* 0x000e300000000800 */
[----:B------:R-:W1:Y:S01]  /*0070*/  S2UR UR4, SR_CTAID.X ;  /* 0x00000000000479c3 */ /* 0x000e620000002500 */
[----:B0-----:R-:W-:-:S05]  /*0080*/  IMAD R2, R2, UR5, R3 ;  /* 0x0000000502027c24 */ /* 0x001fca000f8e0203 */
[----:B--2---:R-:W-:Y:S01]  /*0090*/  ISETP.GE.AND P0, PT, R2, UR7, PT ;  /* 0x0000000702007c0c */ /* 0x004fe2000bf06270 */
[----:B-1----:R-:W-:-:S05]  /*00a0*/  IMAD R7, R7, UR4, R0 ;  /* 0x0000000407077c24 */ /* 0x002fca000f8e0200 */
[----:B------:R-:W-:-:S13]  /*00b0*/  ISETP.GE.OR P0, PT, R7, UR6, P0 ;  /* 0x0000000607007c0c */ /* 0x000fda0008706670 */
[----:B------:R-:W-:Y:S05]  /*00c0*/  @P0 EXIT ;  /* 0x000000000000094d */ /* 0x000fea0003800000 */
[----:B------:R-:W0:Y:S01]  /*00d0*/  LDCU UR4, c[0x0][0x398] ;  /* 0x00007300ff0477ac */ /* 0x000e220008000800 */
[----:B------:R-:W1:Y:S01]  /*00e0*/  LDCU.64 UR8, c[0x0][0x380] ;  /* 0x00007000ff0877ac */ /* 0x000e620008000a00 */
[----:B0-----:R-:W-:Y:S01]  /*00f0*/  IMAD R0, R2, UR4, RZ ;  /* 0x0000000402007c24 */ /* 0x001fe2000f8e02ff */
[----:B------:R-:W0:Y:S03]  /*0100*/  LDCU.64 UR4, c[0x0][0x358] ;  /* 0x00006b00ff0477ac */ /* 0x000e260008000a00 */
[----:B------:R-:W-:-:S05]  /*0110*/  IMAD R0, R7, 0x3, R0 ;  /* 0x0000000307007824 */ /* 0x000fca00078e0200 */
[----:B-1----:R-:W-:-:S04]  /*0120*/  IADD3 R4, P0, PT, R0, UR8, RZ ;  /* 0x0000000800047c10 */ /* 0x002fc8000ff1e0ff */
[----:B------:R-:W-:-:S05]  /*0130*/  LEA.HI.X.SX32 R5, R0, UR9, 0x1, P0 ;  /* 0x0000000900057c11 */ /* 0x000fca00080f0eff */
[----:B0-----:R-:W2:Y:S01]  /*0140*/  LDG.E.U8.CONSTANT R0, desc[UR4][R4.64] ;  /* 0x0000000404007981 */ /* 0x001ea2000c1e9100 */
[----:B------:R-:W-:Y:S01]  /*0150*/  IMAD.MOV.U32 R8, RZ, RZ, 0x3b808081 ;  /* 0x3b808081ff087424 */ /* 0x000fe200078e00ff */
[----:B------:R-:W-:Y:S01]  /*0160*/  BSSY.RECONVERGENT B0, `(.L_x_0) ;  /* 0x000000f000007945 */ /* 0x000fe20003800200 */
[----:B------:R-:W-:Y:S02]  /*0170*/  IMAD.MOV.U32 R6, RZ, RZ, 0x437f0000 ;  /* 0x437f0000ff067424 */ /* 0x000fe400078e00ff */
[----:B------:R-:W-:Y:S02]  /*0180*/  IMAD R7, R2, UR6, R7 ;  /* 0x0000000602077c24 */ /* 0x000fe4000f8e0207 */
[----:B------:R-:W-:-:S04]  /*0190*/  FFMA R3, R8, -R6, 1 ;  /* 0x3f80000008037423 */ /* 0x000fc80000000806 */
[----:B------:R-:W-:Y:S01]  /*01a0*/  FFMA R3, R3, R8, 0.0039215688593685626984 ;  /* 0x3b80808103037423 */ /* 0x000fe20000000008 */
[----:B--2---:R-:W-:-:S04]  /*01b0*/  I2FP.F32.U32 R0, R0 ;  /* 0x0000000000007245 */ /* 0x004fc80000201000 */
[----:B------:R-:W0:Y:S01]  /*01c0*/  FCHK P0, R0, 255 ;  /* 0x437f000000007902 */ /* 0x000e220000000000 */
[----:B------:R-:W-:-:S04]  /*01d0*/  FFMA R8, R0, R3, RZ ;  /* 0x0000000300087223 */ /* 0x000fc800000000ff */
[----:B------:R-:W-:-:S04]  /*01e0*/  FFMA R9, R8, -255, R0 ;  /* 0xc37f000008097823 */ /* 0x000fc80000000000 */
[----:B------:R-:W-:Y:S01]  /*01f0*/  FFMA R2, R3, R9, R8 ;  /* 0x0000000903027223 */ /* 0x000fe20000000008 */
[----:B0-----:R-:W-:Y:S06]  /*0200*/  @!P0 BRA `(.L_x_1) ;  /* 0x0000000000108947 */ /* 0x001fec0003800000 */
[----:B------:R-:W-:Y:S01]  /*0210*/  IMAD.MOV.U32 R3, RZ, RZ, R0 ;  /* 0x000000ffff037224 */ /* 0x000fe200078e0000 */
[----:B------:R-:W-:-:S07]  /*0220*/  MOV R10, 0x240 ;  /* 0x00000240000a7802 */ /* 0x000fce0000000f00 */
[----:B------:R-:W-:Y:S05]  /*0230*/  CALL.REL.NOINC `($__internal_0_$__cuda_sm3x_div_rn_noftz_f32_slowpath) ;  /* 0x0000000000a87944 */ /* 0x000fea0003c00000 */
[----:B------:R-:W-:-:S07]  /*0240*/  IMAD.MOV.U32 R2, RZ, RZ, R0 ;  /* 0x000000ffff027224 */ /* 0x000fce00078e0000 */
.L_x_1:
[----:B------:R-:W-:Y:S05]  /*0250*/  BSYNC.RECONVERGENT B0 ;  /* 0x0000000000007941 */ /* 0x000fea0003800200 */
.L_x_0:
[----:B------:R-:W2:Y:S01]  /*0260*/  LDG.E.U8.CONSTANT R0, desc[UR4][R4.64+0x1] ;  /* 0x0000010404007981 */ /* 0x000ea2000c1e9100 */
[----:B------:R-:W-:Y:S01]  /*0270*/  IMAD.MOV.U32 R9, RZ, RZ, 0x3b808081 ;  /* 0x3b808081ff097424 */ /* 0x000fe200078e00ff */
[----:B------:R-:W-:Y:S03]  /*0280*/  BSSY.RECONVERGENT B0, `(.L_x_2) ;  /* 0x000000c000007945 */ /* 0x000fe60003800200 */
[----:B------:R-:W-:Y:S01]  /*0290*/  FFMA R8, R9, -R6, 1 ;  /* 0x3f80000009087423 */ /* 0x000fe20000000806 */
[----:B--2---:R-:W-:-:S03]  /*02a0*/  I2FP.F32.U32 R3, R0 ;  /* 0x0000000000037245 */ /* 0x004fc60000201000 */
[----:B------:R-:W-:Y:S01]  /*02b0*/  FFMA R0, R8, R9, 0.0039215688593685626984 ;  /* 0x3b80808108007423 */ /* 0x000fe20000000009 */
[----:B------:R-:W0:Y:S03]  /*02c0*/  FCHK P0, R3, 255 ;  /* 0x437f000003007902 */ /* 0x000e260000000000 */
[----:B------:R-:W-:-:S04]  /*02d0*/  FFMA R8, R0, R3, RZ ;  /* 0x0000000300087223 */ /* 0x000fc800000000ff */
[----:B------:R-:W-:-:S04]  /*02e0*/  FFMA R9, R8, -255, R3 ;  /* 0xc37f000008097823 */ /* 0x000fc80000000003 */
[----:B------:R-:W-:Y:S01]  /*02f0*/  FFMA R8, R0, R9, R8 ;  /* 0x0000000900087223 */ /* 0x000fe20000000008 */
[----:B0-----:R-:W-:Y:S06]  /*0300*/  @!P0 BRA `(.L_x_3) ;  /* 0x00000000000c8947 */ /* 0x001fec0003800000 */
[----:B------:R-:W-:-:S07]  /*0310*/  MOV R10, 0x330 ;  /* 0x00000330000a7802 */ /* 0x000fce0000000f00 */
[----:B------:R-:W-:Y:S05]  /*0320*/  CALL.REL.NOINC `($__internal_0_$__cuda_sm3x_div_rn_noftz_f32_slowpath) ;  /* 0x00000000006c7944 */ /* 0x000fea0003c00000 */
[----:B------:R-:W-:-:S07]  /*0330*/  MOV R8, R0 ;  /* 0x0000000000087202 */ /* 0x000fce0000000f00 */
.L_x_3:
[----:B------:R-:W-:Y:S05]  /*0340*/  BSYNC.RECONVERGENT B0 ;  /* 0x0000000000007941 */ /* 0x000fea0003800200 */
.L_x_2:
[----:B------:R-:W2:Y:S01]  /*0350*/  LDG.E.U8.CONSTANT R4, desc[UR4][R4.64+0x2] ;  /* 0x0000020404047981 */ /* 0x000ea2000c1e9100 */
[----:B------:R-:W-:Y:S01]  /*0360*/  IMAD.MOV.U32 R9, RZ, RZ, 0x3b808081 ;  /* 0x3b808081ff097424 */ /* 0x000fe200078e00ff */
[----:B------:R-:W-:Y:S03]  /*0370*/  BSSY.RECONVERGENT B0, `(.L_x_4) ;  /* 0x000000c000007945 */ /* 0x000fe60003800200 */
        /* <DEDUP_REMOVED lines=8> */
[----:B------:R-:W-:-:S07]  /*0400*/  MOV R10, 0x420 ;  /* 0x00000420000a7802 */ /* 0x000fce0000000f00 */
[----:B------:R-:W-:Y:S05]  /*0410*/  CALL.REL.NOINC `($__internal_0_$__cuda_sm3x_div_rn_noftz_f32_slowpath) ;  /* 0x0000000000307944 */ /* 0x000fea0003c00000 */
[----:B------:R-:W-:-:S07]  /*0420*/  IMAD.MOV.U32 R9, RZ, RZ, R0 ;  /* 0x000000ffff097224 */ /* 0x000fce00078e0000 */
.L_x_5:
[----:B------:R-:W-:Y:S05]  /*0430*/  BSYNC.RECONVERGENT B0 ;  /* 0x0000000000007941 */ /* 0x000fea0003800200 */
.L_x_4:
[----:B------:R-:W0:Y:S08]  /*0440*/  LDC.64 R4, c[0x0][0x388] ;  /* 0x0000e200ff047b82 */ /* 0x000e300000000a00 */
[----:B------:R-:W1:Y:S01]  /*0450*/  LDC.64 R10, c[0x0][0x390] ;  /* 0x0000e400ff0a7b82 */ /* 0x000e620000000a00 */
[----:B0-----:R-:W-:-:S05]  /*0460*/  IMAD.WIDE R4, R7, 0x4, R4 ;  /* 0x0000000407047825 */ /* 0x001fca00078e0204 */
[----:B------:R-:W-:Y:S01]  /*0470*/  STG.E desc[UR4][R4.64], R2 ;  /* 0x0000000204007986 */ /* 0x000fe2000c101904 */
[----:B-1----:R-:W-:-:S04]  /*0480*/  IMAD R11, R11, R10, RZ ;  /* 0x0000000a0b0b7224 */ /* 0x002fc800078e02ff */
[----:B------:R-:W-:-:S05]  /*0490*/  IMAD.WIDE R6, R11, 0x4, R4 ;  /* 0x000000040b067825 */ /* 0x000fca00078e0204 */
[----:B------:R-:W-:Y:S01]  /*04a0*/  STG.E desc[UR4][R6.64], R8 ;  /* 0x0000000806007986 */ /* 0x000fe2000c101904 */
[----:B------:R-:W-:-:S05]  /*04b0*/  IMAD.WIDE R10, R11, 0x4, R6 ;  /* 0x000000040b0a7825 */ /* 0x000fca00078e0206 */
[----:B------:R-:W-:Y:S01]  /*04c0*/  STG.E desc[UR4][R10.64], R9 ;  /* 0x000000090a007986 */ /* 0x000fe2000c101904 */
[----:B------:R-:W-:Y:S05]  /*04d0*/  EXIT ;  /* 0x000000000000794d */ /* 0x000fea0003800000 */
        .weak           $__internal_0_$__cuda_sm3x_div_rn_noftz_f32_slowpath
        .type           $__internal_0_$__cuda_sm3x_div_rn_noftz_f32_slowpath,@function
        .size           $__internal_0_$__cuda_sm3x_div_rn_noftz_f32_slowpath,(.L_x_76 - $__internal_0_$__cuda_sm3x_div_rn_noftz_f32_slowpath)
$__internal_0_$__cuda_sm3x_div_rn_noftz_f32_slowpath:
[----:B------:R-:W-:Y:S01]  /*04e0*/  SHF.R.U32.HI R11, RZ, 0x17, R6 ;  /* 0x00000017ff0b7819 */ /* 0x000fe20000011606 */
[----:B------:R-:W-:Y:S01]  /*04f0*/  BSSY.RECONVERGENT B1, `(.L_x_6) ;  /* 0x0000064000017945 */ /* 0x000fe20003800200 */
[----:B------:R-:W-:Y:S01]  /*0500*/  SHF.R.U32.HI R0, RZ, 0x17, R3 ;  /* 0x00000017ff007819 */ /* 0x000fe20000011603 */
[----:B------:R-:W-:Y:S01]  /*0510*/  HFMA2 R12, -RZ, RZ, 3.748046875, 0 ;  /* 0x437f0000ff0c7431 */ /* 0x000fe200000001ff */
[----:B------:R-:W-:Y:S02]  /*0520*/  LOP3.LUT R11, R11, 0xff, RZ, 0xc0, !PT ;  /* 0x000000ff0b0b7812 */ /* 0x000fe400078ec0ff */
[----:B------:R-:W-:-:S03]  /*0530*/  LOP3.LUT R16, R0, 0xff, RZ, 0xc0, !PT ;  /* 0x000000ff00107812 */ /* 0x000fc600078ec0ff */
[----:B------:R-:W-:Y:S02]  /*0540*/  VIADD R13, R11, 0xffffffff ;  /* 0xffffffff0b0d7836 */ /* 0x000fe40000000000 */
[----:B------:R-:W-:-:S03]  /*0550*/  VIADD R14, R16, 0xffffffff ;  /* 0xffffffff100e7836 */ /* 0x000fc60000000000 */
[----:B------:R-:W-:-:S04]  /*0560*/  ISETP.GT.U32.AND P0, PT, R13, 0xfd, PT ;  /* 0x000000fd0d00780c */ /* 0x000fc80003f04070 */
[----:B------:R-:W-:-:S13]  /*0570*/  ISETP.GT.U32.OR P0, PT, R14, 0xfd, P0 ;  /* 0x000000fd0e00780c */ /* 0x000fda0000704470 */
[----:B------:R-:W-:Y:S01]  /*0580*/  @!P0 IMAD.MOV.U32 R9, RZ, RZ, RZ ;  /* 0x000000ffff098224 */ /* 0x000fe200078e00ff */
[----:B------:R-:W-:Y:S06]  /*0590*/  @!P0 BRA `(.L_x_7) ;  /* 0x0000000000608947 */ /* 0x000fec0003800000 */
[----:B------:R-:W-:Y:S01]  /*05a0*/  IMAD.MOV.U32 R0, RZ, RZ, 0x437f0000 ;  /* 0x437f0000ff007424 */ /* 0x000fe200078e00ff */
[----:B------:R-:W-:-:S04]  /*05b0*/  FSETP.GTU.FTZ.AND P0, PT, |R3|, +INF , PT ;  /* 0x7f8000000300780b */ /* 0x000fc80003f1c200 */
[----:B------:R-:W-:-:S04]  /*05c0*/  FSETP.GTU.FTZ.AND P1, PT, |R0|, +INF , PT ;  /* 0x7f8000000000780b */ /* 0x000fc80003f3c200 */
[----:B------:R-:W-:-:S13]  /*05d0*/  PLOP3.LUT P0, PT, P0, P1, PT, 0xf8, 0x8f ;  /* 0x00000000008f781c */ /* 0x000fda0000703f70 */
[----:B------:R-:W-:Y:S05]  /*05e0*/  @P0 BRA `(.L_x_8) ;  /* 0x00000004004c0947 */ /* 0x000fea0003800000 */
[----:B------:R-:W-:-:S13]  /*05f0*/  LOP3.LUT P0, RZ, R12, 0x7fffffff, R3, 0xc8, !PT ;  /* 0x7fffffff0cff7812 */ /* 0x000fda000780c803 */
[----:B------:R-:W-:Y:S05]  /*0600*/  @!P0 BRA `(.L_x_9) ;  /* 0x00000004003c8947 */ /* 0x000fea0003800000 */
[C---:B------:R-:W-:Y:S02]  /*0610*/  FSETP.NEU.FTZ.AND P2, PT, |R3|.reuse, +INF , PT ;  /* 0x7f8000000300780b */ /* 0x040fe40003f5d200 */
[----:B------:R-:W-:Y:S02]  /*0620*/  FSETP.NEU.FTZ.AND P1, PT, |R0|, +INF , PT ;  /* 0x7f8000000000780b */ /* 0x000fe40003f3d200 */
[----:B------:R-:W-:-:S11]  /*0630*/  FSETP.NEU.FTZ.AND P0, PT, |R3|, +INF , PT ;  /* 0x7f8000000300780b */ /* 0x000fd60003f1d200 */
[----:B------:R-:W-:Y:S05]  /*0640*/  @!P1 BRA !P2, `(.L_x_9) ;  /* 0x00000004002c9947 */ /* 0x000fea0005000000 */
[----:B------:R-:W-:-:S04]  /*0650*/  LOP3.LUT P2, RZ, R3, 0x7fffffff, RZ, 0xc0, !PT ;  /* 0x7fffffff03ff7812 */ /* 0x000fc8000784c0ff */
[----:B------:R-:W-:-:S13]  /*0660*/  PLOP3.LUT P1, PT, P1, P2, PT, 0x2f, 0xf2 ;  /* 0x0000000000f2781c */ /* 0x000fda0000f24577 */
[----:B------:R-:W-:Y:S05]  /*0670*/  @P1 BRA `(.L_x_10) ;  /* 0x0000000400181947 */ /* 0x000fea0003800000 */
[----:B------:R-:W-:-:S04]  /*0680*/  LOP3.LUT P1, RZ, R12, 0x7fffffff, RZ, 0xc0, !PT ;  /* 0x7fffffff0cff7812 */ /* 0x000fc8000782c0ff */
[----:B------:R-:W-:-:S13]  /*0690*/  PLOP3.LUT P0, PT, P0, P1, PT, 0x2f, 0xf2 ;  /* 0x0000000000f2781c */ /* 0x000fda0000702577 */
[----:B------:R-:W-:Y:S05]  /*06a0*/  @P0 BRA `(.L_x_11) ;  /* 0x0000000400000947 */ /* 0x000fea0003800000 */
[----:B------:R-:W-:Y:S02]  /*06b0*/  ISETP.GE.AND P0, PT, R14, RZ, PT ;  /* 0x000000ff0e00720c */ /* 0x000fe40003f06270 */
[----:B------:R-:W-:-:S11]  /*06c0*/  ISETP.GE.AND P1, PT, R13, RZ, PT ;  /* 0x000000ff0d00720c */ /* 0x000fd60003f26270 */
[----:B------:R-:W-:Y:S02]  /*06d0*/  @P0 IMAD.MOV.U32 R9, RZ, RZ, RZ ;  /* 0x000000ffff090224 */ /* 0x000fe400078e00ff */
[----:B------:R-:W-:Y:S01]  /*06e0*/  @!P0 FFMA R3, R3, 1.84467440737095516160e+19, RZ ;  /* 0x5f80000003038823 */ /* 0x000fe200000000ff */
[----:B------:R-:W-:Y:S02]  /*06f0*/  @!P0 IMAD.MOV.U32 R9, RZ, RZ, -0x40 ;  /* 0xffffffc0ff098424 */ /* 0x000fe400078e00ff */
[----:B------:R-:W-:-:S03]  /*0700*/  @!P1 FFMA R12, R0, 1.84467440737095516160e+19, RZ ;  /* 0x5f800000000c9823 */ /* 0x000fc600000000ff */
[----:B------:R-:W-:-:S07]  /*0710*/  @!P1 IADD3 R9, PT, PT, R9, 0x40, RZ ;  /* 0x0000004009099810 */ /* 0x000fce0007ffe0ff */
.L_x_7:
[----:B------:R-:W-:Y:S01]  /*0720*/  LEA R13, R11, 0xc0800000, 0x17 ;  /* 0xc08000000b0d7811 */ /* 0x000fe200078eb8ff */
[----:B------:R-:W-:Y:S04]  /*0730*/  BSSY.RECONVERGENT B2, `(.L_x_12) ;  /* 0x0000036000027945 */ /* 0x000fe80003800200 */
[----:B------:R-:W-:Y:S02]  /*0740*/  IMAD.IADD R13, R12, 0x1, -R13 ;  /* 0x000000010c0d7824 */ /* 0x000fe400078e0a0d */
[----:B------:R-:W-:Y:S02]  /*0750*/  VIADD R12, R16, 0xffffff81 ;  /* 0xffffff81100c7836 */ /* 0x000fe40000000000 */
[----:B------:R-:W0:Y:S01]  /*0760*/  MUFU.RCP R14, R13 ;  /* 0x0000000d000e7308 */ /* 0x000e220000001000 */
[----:B------:R-:W-:Y:S01]  /*0770*/  FADD.FTZ R15, -R13, -RZ ;  /* 0x800000ff0d0f7221 */ /* 0x000fe20000010100 */
[C---:B------:R-:W-:Y:S01]  /*0780*/  IMAD R0, R12.reuse, -0x800000, R3 ;  /* 0xff8000000c007824 */ /* 0x040fe200078e0203 */
[----:B------:R-:W-:-:S05]  /*0790*/  IADD3 R12, PT, PT, R12, 0x7f, -R11 ;  /* 0x0000007f0c0c7810 */ /* 0x000fca0007ffe80b */
[----:B------:R-:W-:Y:S02]  /*07a0*/  IMAD.IADD R12, R12, 0x1, R9 ;  /* 0x000000010c0c7824 */ /* 0x000fe400078e0209 */
[----:B0-----:R-:W-:-:S04]  /*07b0*/  FFMA R17, R14, R15, 1 ;  /* 0x3f8000000e117423 */ /* 0x001fc8000000000f */
[----:B------:R-:W-:-:S04]  /*07c0*/  FFMA R16, R14, R17, R14 ;  /* 0x000000110e107223 */ /* 0x000fc8000000000e */
[----:B------:R-:W-:-:S04]  /*07d0*/  FFMA R3, R0, R16, RZ ;  /* 0x0000001000037223 */ /* 0x000fc800000000ff */
[----:B------:R-:W-:-:S04]  /*07e0*/  FFMA R14, R15, R3, R0 ;  /* 0x000000030f0e7223 */ /* 0x000fc80000000000 */
[----:B------:R-:W-:-:S04]  /*07f0*/  FFMA R17, R16, R14, R3 ;  /* 0x0000000e10117223 */ /* 0x000fc80000000003 */
[----:B------:R-:W-:-:S04]  /*0800*/  FFMA R14, R15, R17, R0 ;  /* 0x000000110f0e7223 */ /* 0x000fc80000000000 */
[----:B------:R-:W-:-:S05]  /*0810*/  FFMA R0, R16, R14, R17 ;  /* 0x0000000e10007223 */ /* 0x000fca0000000011 */
[----:B------:R-:W-:-:S04]  /*0820*/  SHF.R.U32.HI R3, RZ, 0x17, R0 ;  /* 0x00000017ff037819 */ /* 0x000fc80000011600 */
[----:B------:R-:W-:-:S04]  /*0830*/  LOP3.LUT R3, R3, 0xff, RZ, 0xc0, !PT ;  /* 0x000000ff03037812 */ /* 0x000fc800078ec0ff */
[----:B------:R-:W-:-:S05]  /*0840*/  IADD3 R11, PT, PT, R3, R12, RZ ;  /* 0x0000000c030b7210 */ /* 0x000fca0007ffe0ff */
[----:B------:R-:W-:-:S05]  /*0850*/  VIADD R3, R11, 0xffffffff ;  /* 0xffffffff0b037836 */ /* 0x000fca0000000000 */
[----:B------:R-:W-:-:S13]  /*0860*/  ISETP.GE.U32.AND P0, PT, R3, 0xfe, PT ;  /* 0x000000fe0300780c */ /* 0x000fda0003f06070 */
[----:B------:R-:W-:Y:S05]  /*0870*/  @!P0 BRA `(.L_x_13) ;  /* 0x0000000000808947 */ /* 0x000fea0003800000 */
[----:B------:R-:W-:-:S13]  /*0880*/  ISETP.GT.AND P0, PT, R11, 0xfe, PT ;  /* 0x000000fe0b00780c */ /* 0x000fda0003f04270 */
[----:B------:R-:W-:Y:S05]  /*0890*/  @P0 BRA `(.L_x_14) ;  /* 0x00000000006c0947 */ /* 0x000fea0003800000 */
[----:B------:R-:W-:-:S13]  /*08a0*/  ISETP.GE.AND P0, PT, R11, 0x1, PT ;  /* 0x000000010b00780c */ /* 0x000fda0003f06270 */
[----:B------:R-:W-:Y:S05]  /*08b0*/  @P0 BRA `(.L_x_15) ;  /* 0x0000000000740947 */ /* 0x000fea0003800000 */
[----:B------:R-:W-:Y:S02]  /*08c0*/  ISETP.GE.AND P0, PT, R11, -0x18, PT ;  /* 0xffffffe80b00780c */ /* 0x000fe40003f06270 */
[----:B------:R-:W-:-:S11]  /*08d0*/  LOP3.LUT R0, R0, 0x80000000, RZ, 0xc0, !PT ;  /* 0x8000000000007812 */ /* 0x000fd600078ec0ff */
[----:B------:R-:W-:Y:S05]  /*08e0*/  @!P0 BRA `(.L_x_15) ;  /* 0x0000000000688947 */ /* 0x000fea0003800000 */
[CCC-:B------:R-:W-:Y:S01]  /*08f0*/  FFMA.RZ R3, R16.reuse, R14.reuse, R17.reuse ;  /* 0x0000000e10037223 */ /* 0x1c0fe2000000c011 */
[CCC-:B------:R-:W-:Y:S01]  /*0900*/  FFMA.RM R12, R16.reuse, R14.reuse, R17.reuse ;  /* 0x0000000e100c7223 */ /* 0x1c0fe20000004011 */
[C---:B------:R-:W-:Y:S02]  /*0910*/  ISETP.NE.AND P2, PT, R11.reuse, RZ, PT ;  /* 0x000000ff0b00720c */ /* 0x040fe40003f45270 */
[----:B------:R-:W-:Y:S02]  /*0920*/  ISETP.NE.AND P1, PT, R11, RZ, PT ;  /* 0x000000ff0b00720c */ /* 0x000fe40003f25270 */
[----:B------:R-:W-:Y:S01]  /*0930*/  LOP3.LUT R9, R3, 0x7fffff, RZ, 0xc0, !PT ;  /* 0x007fffff03097812 */ /* 0x000fe200078ec0ff */
[----:B------:R-:W-:Y:S01]  /*0940*/  FFMA.RP R3, R16, R14, R17 ;  /* 0x0000000e10037223 */ /* 0x000fe20000008011 */
[----:B------:R-:W-:Y:S02]  /*0950*/  VIADD R14, R11, 0x20 ;  /* 0x000000200b0e7836 */ /* 0x000fe40000000000 */
[----:B------:R-:W-:Y:S01]  /*0960*/  LOP3.LUT R9, R9, 0x800000, RZ, 0xfc, !PT ;  /* 0x0080000009097812 */ /* 0x000fe200078efcff */
[----:B------:R-:W-:Y:S01]  /*0970*/  IMAD.MOV R11, RZ, RZ, -R11 ;  /* 0x000000ffff0b7224 */ /* 0x000fe200078e0a0b */
[----:B------:R-:W-:-:S02]  /*0980*/  FSETP.NEU.FTZ.AND P0, PT, R3, R12, PT ;  /* 0x0000000c0300720b */ /* 0x000fc40003f1d000 */
[----:B------:R-:W-:Y:S02]  /*0990*/  SHF.L.U32 R14, R9, R14, RZ ;  /* 0x0000000e090e7219 */ /* 0x000fe400000006ff */
[----:B------:R-:W-:Y:S02]  /*09a0*/  SEL R12, R11, RZ, P2 ;  /* 0x000000ff0b0c7207 */ /* 0x000fe40001000000 */
[----:B------:R-:W-:Y:S02]  /*09b0*/  ISETP.NE.AND P1, PT, R14, RZ, P1 ;  /* 0x000000ff0e00720c */ /* 0x000fe40000f25270 */
[----:B------:R-:W-:Y:S02]  /*09c0*/  SHF.R.U32.HI R12, RZ, R12, R9 ;  /* 0x0000000cff0c7219 */ /* 0x000fe40000011609 */
[----:B------:R-:W-:Y:S02]  /*09d0*/  PLOP3.LUT P0, PT, P0, P1, PT, 0xf8, 0x8f ;  /* 0x00000000008f781c */ /* 0x000fe40000703f70 */
[----:B------:R-:W-:-:S02]  /*09e0*/  SHF.R.U32.HI R14, RZ, 0x1, R12 ;  /* 0x00000001ff0e7819 */ /* 0x000fc4000001160c */
[----:B------:R-:W-:-:S04]  /*09f0*/  SEL R3, RZ, 0x1, !P0 ;  /* 0x00000001ff037807 */ /* 0x000fc80004000000 */
[----:B------:R-:W-:-:S04]  /*0a00*/  LOP3.LUT R3, R3, 0x1, R14, 0xf8, !PT ;  /* 0x0000000103037812 */ /* 0x000fc800078ef80e */
[----:B------:R-:W-:-:S04]  /*0a10*/  LOP3.LUT R3, R3, R12, RZ, 0xc0, !PT ;  /* 0x0000000c03037212 */ /* 0x000fc800078ec0ff */
[----:B------:R-:W-:-:S04]  /*0a20*/  IADD3 R3, PT, PT, R14, R3, RZ ;  /* 0x000000030e037210 */ /* 0x000fc80007ffe0ff */
[----:B------:R-:W-:Y:S01]  /*0a30*/  LOP3.LUT R0, R3, R0, RZ, 0xfc, !PT ;  /* 0x0000000003007212 */ /* 0x000fe200078efcff */
[----:B------:R-:W-:Y:S06]  /*0a40*/  BRA `(.L_x_15) ;  /* 0x0000000000107947 */ /* 0x000fec0003800000 */
.L_x_14:
[----:B------:R-:W-:-:S04]  /*0a50*/  LOP3.LUT R0, R0, 0x80000000, RZ, 0xc0, !PT ;  /* 0x8000000000007812 */ /* 0x000fc800078ec0ff */
[----:B------:R-:W-:Y:S01]  /*0a60*/  LOP3.LUT R0, R0, 0x7f800000, RZ, 0xfc, !PT ;  /* 0x7f80000000007812 */ /* 0x000fe200078efcff */
[----:B------:R-:W-:Y:S06]  /*0a70*/  BRA `(.L_x_15) ;  /* 0x0000000000047947 */ /* 0x000fec0003800000 */
.L_x_13:
[----:B------:R-:W-:-:S07]  /*0a80*/  IMAD R0, R12, 0x800000, R0 ;  /* 0x008000000c007824 */ /* 0x000fce00078e0200 */
.L_x_15:
[----:B------:R-:W-:Y:S05]  /*0a90*/  BSYNC.RECONVERGENT B2 ;  /* 0x0000000000027941 */ /* 0x000fea0003800200 */
.L_x_12:
[----:B------:R-:W-:Y:S05]  /*0aa0*/  BRA `(.L_x_16) ;  /* 0x0000000000207947 */ /* 0x000fea0003800000 */
.L_x_11:
[----:B------:R-:W-:-:S04]  /*0ab0*/  LOP3.LUT R0, R12, 0x80000000, R3, 0x48, !PT ;  /* 0x800000000c007812 */ /* 0x000fc800078e4803 */
[----:B------:R-:W-:Y:S01]  /*0ac0*/  LOP3.LUT R0, R0, 0x7f800000, RZ, 0xfc, !PT ;  /* 0x7f80000000007812 */ /* 0x000fe200078efcff */
[----:B------:R-:W-:Y:S06]  /*0ad0*/  BRA `(.L_x_16) ;  /* 0x0000000000147947 */ /* 0x000fec0003800000 */
.L_x_10:
[----:B------:R-:W-:Y:S01]  /*0ae0*/  LOP3.LUT R0, R12, 0x80000000, R3, 0x48, !PT ;  /* 0x800000000c007812 */ /* 0x000fe200078e4803 */
[----:B------:R-:W-:Y:S06]  /*0af0*/  BRA `(.L_x_16) ;  /* 0x00000000000c7947 */ /* 0x000fec0003800000 */
.L_x_9:
[----:B------:R-:W0:Y:S01]  /*0b00*/  MUFU.RSQ R0, -QNAN ;  /* 0xffc0000000007908 */ /* 0x000e220000001400 */
[----:B------:R-:W-:Y:S05]  /*0b10*/  BRA `(.L_x_16) ;  /* 0x0000000000047947 */ /* 0x000fea0003800000 */
.L_x_8:
[----:B------:R-:W-:-:S07]  /*0b20*/  FADD.FTZ R0, R3, R0 ;  /* 0x0000000003007221 */ /* 0x000fce0000010000 */
.L_x_16:
[----:B------:R-:W-:Y:S05]  /*0b30*/  BSYNC.RECONVERGENT B1 ;  /* 0x0000000000017941 */ /* 0x000fea0003800200 */
.L_x_6:
[----:B------:R-:W-:-:S04]  /*0b40*/  IMAD.MOV.U32 R11, RZ, RZ, 0x0 ;  /* 0x00000000ff0b7424 */ /* 0x000fc800078e00ff */
[----:B0-----:R-:W-:Y:S05]  /*0b50*/  RET.REL.NODEC R10 `(_Z46rgb24_to_planar_fp32_kernel_stride_single_destPKhPfiii) ;  /* 0xfffffff40a287950 */ /* 0x001fea0003c3ffff */
.L_x_17:
[----:B------:R-:W-:-:S00]  /*0b60*/  BRA `(.L_x_17) ;  /* 0xfffffffc00fc7947 */ /* 0x000fc0000383ffff */
[----:B------:R-:W-:-:S00]  /*0b70*/  NOP ;  /* 0x0000000000007918 */ /* 0x000fc00000000000 */
        /* <DEDUP_REMOVED lines=8> */
.L_x_76:


//--------------------- .text._Z20interleave_uv_kernelPKhS0_iPhiii --------------------------
	.section	.text._Z20interleave_uv_kernelPKhS0_iPhiii,"ax",@progbits
	.align	128
.text._Z20interleave_uv_kernelPKhS0_iPhiii:
        .type           _Z20interleave_uv_kernelPKhS0_iPhiii,@function
        .size           _Z20interleave_uv_kernelPKhS0_iPhiii,(.L_x_78 - _Z20interleave_uv_kernelPKhS0_iPhiii)
        .other          _Z20interleave_uv_kernelPKhS0_iPhiii,@"STO_CUDA_ENTRY STV_DEFAULT"
_Z20interleave_uv_kernelPKhS0_iPhiii:
[----:B------:R-:W-:Y:S01]  /*0000*/  LDC R1, c[0x0][0x37c] ;  /* 0x0000df00ff017b82 */ /* 0x000fe20000000800 */
[----:B------:R-:W0:Y:S07]  /*0010*/  S2R R2, SR_TID.Y ;  /* 0x0000000000027919 */ /* 0x000e2e0000002200 */
[----:B------:R-:W1:Y:S01]  /*0020*/  LDC R0, c[0x0][0x360] ;  /* 0x0000d800ff007b82 */ /* 0x000e620000000800 */
[----:B------:R-:W2:Y:S01]  /*0030*/  LDCU UR6, c[0x0][0x3a8] ;  /* 0x00007500ff0677ac */ /* 0x000ea20008000800 */
[----:B------:R-:W1:Y:S01]  /*0040*/  S2R R5, SR_TID.X ;  /* 0x0000000000057919 */ /* 0x000e620000002100 */
[----:B------:R-:W3:Y:S05]  /*0050*/  LDCU UR7, c[0x0][0x3a4] ;  /* 0x00007480ff0777ac */ /* 0x000eea0008000800 */
[----:B------:R-:W0:Y:S08]  /*0060*/  S2UR UR5, SR_CTAID.Y ;  /* 0x00000000000579c3 */ /* 0x000e300000002600 */
[----:B------:R-:W0:Y:S08]  /*0070*/  LDC R3, c[0x0][0x364] ;  /* 0x0000d900ff037b82 */ /* 0x000e300000000800 */
[----:B------:R-:W1:Y:S01]  /*0080*/  S2UR UR4, SR_CTAID.X ;  /* 0x00000000000479c3 */ /* 0x000e620000002500 */
[----:B0-----:R-:W-:-:S05]  /*0090*/  IMAD R3, R3, UR5, R2 ;  /* 0x0000000503037c24 */ /* 0x001fca000f8e0202 */
[----:B--2---:R-:W-:Y:S01]  /*00a0*/  ISETP.GE.AND P0, PT, R3, UR6, PT ;  /* 0x0000000603007c0c */ /* 0x004fe2000bf06270 */
[----:B-1----:R-:W-:-:S05]  /*00b0*/  IMAD R0, R0, UR4, R5 ;  /* 0x0000000400007c24 */ /* 0x002fca000f8e0205 */
[----:B---3--:R-:W-:-:S13]  /*00c0*/  ISETP.GE.OR P0, PT, R0, UR7, P0 ;  /* 0x0000000700007c0c */ /* 0x008fda0008706670 */
[----:B------:R-:W-:Y:S05]  /*00d0*/  @P0 EXIT ;  /* 0x000000000000094d */ /* 0x000fea0003800000 */
[----:B------:R-:W0:Y:S01]  /*00e0*/  LDCU UR6, c[0x0][0x390] ;  /* 0x00007200ff0677ac */ /* 0x000e220008000800 */
[----:B------:R-:W1:Y:S01]  /*00f0*/  LDCU.128 UR8, c[0x0][0x380] ;  /* 0x00007000ff0877ac */ /* 0x000e620008000c00 */
[----:B------:R-:W2:Y:S01]  /*0100*/  LDCU.64 UR4, c[0x0][0x358] ;  /* 0x00006b00ff0477ac */ /* 0x000ea20008000a00 */
[----:B0-----:R-:W-:Y:S01]  /*0110*/  IMAD R6, R3, UR6, R0 ;  /* 0x0000000603067c24 */ /* 0x001fe2000f8e0200 */
[----:B------:R-:W0:Y:S04]  /*0120*/  LDCU UR6, c[0x0][0x3a0] ;  /* 0x00007400ff0677ac */ /* 0x000e280008000800 */
[----:B-1----:R-:W-:Y:S02]  /*0130*/  IADD3 R4, P0, PT, R6, UR8, RZ ;  /* 0x0000000806047c10 */ /* 0x002fe4000ff1e0ff */
[----:B------:R-:W-:-:S02]  /*0140*/  SHF.R.S32.HI R2, RZ, 0x1f, R6 ;  /* 0x0000001fff027819 */ /* 0x000fc40000011406 */
[----:B------:R-:W-:Y:S02]  /*0150*/  IADD3 R6, P1, PT, R6, UR10, RZ ;  /* 0x0000000a06067c10 */ /* 0x000fe4000ff3e0ff */
[C---:B------:R-:W-:Y:S01]  /*0160*/  IADD3.X R5, PT, PT, R2.reuse, UR9, RZ, P0, !PT ;  /* 0x0000000902057c10 */ /* 0x040fe200087fe4ff */
[----:B------:R-:W1:Y:S01]  /*0170*/  LDCU.64 UR8, c[0x0][0x398] ;  /* 0x00007300ff0877ac */ /* 0x000e620008000a00 */
[----:B------:R-:W-:-:S04]  /*0180*/  IADD3.X R7, PT, PT, R2, UR11, RZ, P1, !PT ;  /* 0x0000000b02077c10 */ /* 0x000fc80008ffe4ff */
[----:B--2---:R-:W2:Y:S04]  /*0190*/  LDG.E.U8.CONSTANT R5, desc[UR4][R4.64] ;  /* 0x0000000404057981 */ /* 0x004ea8000c1e9100 */
[----:B------:R-:W3:Y:S01]  /*01a0*/  LDG.E.U8.CONSTANT R7, desc[UR4][R6.64] ;  /* 0x0000000406077981 */ /* 0x000ee2000c1e9100 */
[----:B------:R-:W-:-:S04]  /*01b0*/  IMAD.SHL.U32 R0, R0, 0x2, RZ ;  /* 0x0000000200007824 */ /* 0x000fc800078e00ff */
[----:B0-----:R-:W-:-:S05]  /*01c0*/  IMAD R0, R3, UR6, R0 ;  /* 0x0000000603007c24 */ /* 0x001fca000f8e0200 */
[----:B-1----:R-:W-:-:S04]  /*01d0*/  IADD3 R2, P0, PT, R0, UR8, RZ ;  /* 0x0000000800027c10 */ /* 0x002fc8000ff1e0ff */
[----:B------:R-:W-:-:S05]  /*01e0*/  LEA.HI.X.SX32 R3, R0, UR9, 0x1, P0 ;  /* 0x0000000900037c11 */ /* 0x000fca00080f0eff */
[----:B--2---:R-:W-:Y:S04]  /*01f0*/  STG.E.U8 desc[UR4][R2.64], R5 ;  /* 0x0000000502007986 */ /* 0x004fe8000c101104 */
[----:B---3--:R-:W-:Y:S01]  /*0200*/  STG.E.U8 desc[UR4][R2.64+0x1], R7 ;  /* 0x0000010702007986 */ /* 0x008fe2000c101104 */
[----:B------:R-:W-:Y:S05]  /*0210*/  EXIT ;  /* 0x000000000000794d */ /* 0x000fea0003800000 */
.L_x_18:
        /* <DEDUP_REMOVED lines=14> */
.L_x_78:


//--------------------- .text._Z27fp16_planar_to_RGB24_kernelPK6__halfPhiii --------------------------
	.section	.text._Z27fp16_planar_to_RGB24_kernelPK6__halfPhiii,"ax",@progbits
	.align	128
.text._Z27fp16_planar_to_RGB24_kernelPK6__halfPhiii:
        .type           _Z27fp16_planar_to_RGB24_kernelPK6__halfPhiii,@function
        .size           _Z27fp16_planar_to_RGB24_kernelPK6__halfPhiii,(.L_x_79 - _Z27fp16_planar_to_RGB24_kernelPK6__halfPhiii)
        .other          _Z27fp16_planar_to_RGB24_kernelPK6__halfPhiii,@"STO_CUDA_ENTRY STV_DEFAULT"
_Z27fp16_planar_to_RGB24_kernelPK6__halfPhiii:
[----:B------:R-:W-:Y:S01]  /*0000*/  LDC R1, c[0x0][0x37c] ;  /* 0x0000df00ff017b82 */ /* 0x000fe20000000800 */
[----:B------:R-:W0:Y:S07]  /*0010*/  S2R R2, SR_TID.Y ;  /* 0x0000000000027919 */ /* 0x000e2e0000002200 */
[----:B------:R-:W1:Y:S01]  /*0020*/  LDC R0, c[0x0][0x360] ;  /* 0x0000d800ff007b82 */ /* 0x000e620000000800 */
[----:B------:R-:W2:Y:S01]  /*0030*/  LDCU UR6, c[0x0][0x398] ;  /* 0x00007300ff0677ac */ /* 0x000ea20008000800 */
[----:B------:R-:W1:Y:S06]  /*0040*/  S2R R3, SR_TID.X ;  /* 0x0000000000037919 */ /* 0x000e6c0000002100 */
[----:B------:R-:W0:Y:S08]  /*0050*/  S2UR UR5, SR_CTAID.Y ;  /* 0x00000000000579c3 */ /* 0x000e300000002600 */
[----:B------:R-:W0:Y:S08]  /*0060*/  LDC R9, c[0x0][0x364] ;  /* 0x0000d900ff097b82 */ /* 0x000e300000000800 */
[----:B------:R-:W1:Y:S08]  /*0070*/  S2UR UR4, SR_CTAID.X ;  /* 0x00000000000479c3 */ /* 0x000e700000002500 */
[----:B------:R-:W3:Y:S01]  /*0080*/  LDC R7, c[0x0][0x394] ;  /* 0x0000e500ff077b82 */ /* 0x000ee20000000800 */
[----:B0-----:R-:W-:-:S05]  /*0090*/  IMAD R9, R9, UR5, R2 ;  /* 0x0000000509097c24 */ /* 0x001fca000f8e0202 */
[----:B--2---:R-:W-:Y:S01]  /*00a0*/  ISETP.GE.AND P0, PT, R9, UR6, PT ;  /* 0x0000000609007c0c */ /* 0x004fe2000bf06270 */
[----:B-1----:R-:W-:-:S05]  /*00b0*/  IMAD R0, R0, UR4, R3 ;  /* 0x0000000400007c24 */ /* 0x002fca000f8e0203 */
[----:B---3--:R-:W-:-:S13]  /*00c0*/  ISETP.GE.OR P0, PT, R0, R7, P0 ;  /* 0x000000070000720c */ /* 0x008fda0000706670 */
[----:B------:R-:W-:Y:S05]  /*00d0*/  @P0 EXIT ;  /* 0x000000000000094d */ /* 0x000fea0003800000 */
[----:B------:R-:W0:Y:S01]  /*00e0*/  LDC.64 R2, c[0x0][0x380] ;  /* 0x0000e000ff027b82 */ /* 0x000e220000000a00 */
[----:B------:R-:W-:Y:S01]  /*00f0*/  IMAD R5, R9, R7, R0 ;  /* 0x0000000709057224 */ /* 0x000fe200078e0200 */
[----:B------:R-:W1:Y:S01]  /*0100*/  LDCU.64 UR4, c[0x0][0x358] ;  /* 0x00006b00ff0477ac */ /* 0x000e620008000a00 */
[----:B------:R-:W-:Y:S01]  /*0110*/  IMAD R7, R7, UR6, RZ ;  /* 0x0000000607077c24 */ /* 0x000fe2000f8e02ff */
[----:B------:R-:W2:Y:S01]  /*0120*/  LDCU UR7, c[0x0][0x390] ;  /* 0x00007200ff0777ac */ /* 0x000ea20008000800 */
[----:B------:R-:W3:Y:S01]  /*0130*/  LDCU.64 UR8, c[0x0][0x388] ;  /* 0x00007100ff0877ac */ /* 0x000ee20008000a00 */
[----:B0-----:R-:W-:-:S05]  /*0140*/  IMAD.WIDE R2, R5, 0x2, R2 ;  /* 0x0000000205027825 */ /* 0x001fca00078e0202 */
[----:B-1----:R-:W4:Y:S01]  /*0150*/  LDG.E.U16 R8, desc[UR4][R2.64] ;  /* 0x0000000402087981 */ /* 0x002f22000c1e1500 */
[----:B------:R-:W-:-:S05]  /*0160*/  IMAD.WIDE R4, R7, 0x2, R2 ;  /* 0x0000000207047825 */ /* 0x000fca00078e0202 */
[----:B------:R-:W5:Y:S01]  /*0170*/  LDG.E.U16 R10, desc[UR4][R4.64] ;  /* 0x00000004040a7981 */ /* 0x000f62000c1e1500 */
[----:B------:R-:W-:-:S06]  /*0180*/  IMAD.WIDE R6, R7, 0x2, R4 ;  /* 0x0000000207067825 */ /* 0x000fcc00078e0204 */
[----:B------:R-:W3:Y:S01]  /*0190*/  LDG.E.U16 R6, desc[UR4][R6.64] ;  /* 0x0000000406067981 */ /* 0x000ee2000c1e1500 */
[----:B--2---:R-:W-:-:S04]  /*01a0*/  IMAD R9, R9, UR7, RZ ;  /* 0x0000000709097c24 */ /* 0x004fc8000f8e02ff */
[----:B------:R-:W-:Y:S02]  /*01b0*/  IMAD R9, R0, 0x3, R9 ;  /* 0x0000000300097824 */ /* 0x000fe400078e0209 */
[----:B----4-:R-:W-:-:S05]  /*01c0*/  HADD2.F32 R8, -RZ, R8.H0_H0 ;  /* 0x20000008ff087230 */ /* 0x010fca0000004100 */
[----:B------:R-:W-:Y:S01]  /*01d0*/  FMUL R8, R8, 255 ;  /* 0x437f000008087820 */ /* 0x000fe20000400000 */
[----:B-----5:R-:W-:-:S03]  /*01e0*/  HADD2.F32 R10, -RZ, R10.H0_H0 ;  /* 0x2000000aff0a7230 */ /* 0x020fc60000004100 */
[----:B------:R-:W0:Y:S02]  /*01f0*/  F2I.U32.TRUNC.NTZ R11, R8 ;  /* 0x00000008000b7305 */ /* 0x000e24000020f000 */
[----:B------:R-:W-:Y:S01]  /*0200*/  FMUL R10, R10, 255 ;  /* 0x437f00000a0a7820 */ /* 0x000fe20000400000 */
[----:B---3--:R-:W-:-:S05]  /*0210*/  HADD2.F32 R2, -RZ, R6.H0_H0 ;  /* 0x20000006ff027230 */ /* 0x008fca0000004100 */
[----:B------:R-:W1:Y:S01]  /*0220*/  F2I.U32.TRUNC.NTZ R5, R10 ;  /* 0x0000000a00057305 */ /* 0x000e62000020f000 */
[----:B------:R-:W-:Y:S01]  /*0230*/  FMUL R4, R2, 255 ;  /* 0x437f000002047820 */ /* 0x000fe20000400000 */
[----:B------:R-:W-:-:S04]  /*0240*/  IADD3 R2, P0, PT, R9, UR8, RZ ;  /* 0x0000000809027c10 */ /* 0x000fc8000ff1e0ff */
[----:B------:R-:W-:Y:S02]  /*0250*/  LEA.HI.X.SX32 R3, R9, UR9, 0x1, P0 ;  /* 0x0000000909037c11 */ /* 0x000fe400080f0eff */
[----:B------:R-:W2:Y:S03]  /*0260*/  F2I.U32.TRUNC.NTZ R7, R4 ;  /* 0x0000000400077305 */ /* 0x000ea6000020f000 */
[----:B0-----:R-:W-:Y:S04]  /*0270*/  STG.E.U8 desc[UR4][R2.64], R11 ;  /* 0x0000000b02007986 */ /* 0x001fe8000c101104 */
[----:B-1----:R-:W-:Y:S04]  /*0280*/  STG.E.U8 desc[UR4][R2.64+0x1], R5 ;  /* 0x0000010502007986 */ /* 0x002fe8000c101104 */
[----:B--2---:R-:W-:Y:S01]  /*0290*/  STG.E.U8 desc[UR4][R2.64+0x2], R7 ;  /* 0x0000020702007986 */ /* 0x004fe2000c101104 */
[----:B------:R-:W-:Y:S05]  /*02a0*/  EXIT ;  /* 0x000000000000794d */ /* 0x000fea0003800000 */
.L_x_19:
        /* <DEDUP_REMOVED lines=13> */
.L_x_79:


//--------------------- .text._Z20half_to_float_kernelPK6__halfPfi --------------------------
	.section	.text._Z20half_to_float_kernelPK6__halfPfi,"ax",@progbits
	.align	128
.text._Z20half_to_float_kernelPK6__halfPfi:
        .type           _Z20half_to_float_kernelPK6__halfPfi,@function
        .size           _Z20half_to_float_kernelPK6__halfPfi,(.L_x_80 - _Z20half_to_float_kernelPK6__halfPfi)
        .other          _Z20half_to_float_kernelPK6__halfPfi,@"STO_CUDA_ENTRY STV_DEFAULT"
_Z20half_to_float_kernelPK6__halfPfi:
[----:B------:R-:W-:Y:S01]  /*0000*/  LDC R1, c[0x0][0x37c] ;  /* 0x0000df00ff017b82 */ /* 0x000fe20000000800 */
[----:B------:R-:W0:Y:S07]  /*0010*/  S2R R0, SR_TID.X ;  /* 0x0000000000007919 */ /* 0x000e2e0000002100 */
[----:B------:R-:W0:Y:S01]  /*0020*/  S2UR UR4, SR_CTAID.X ;  /* 0x00000000000479c3 */ /* 0x000e220000002500 */
[----:B------:R-:W1:Y:S07]  /*0030*/  LDCU UR5, c[0x0][0x390] ;  /* 0x00007200ff0577ac */ /* 0x000e6e0008000800 */
[----:B------:R-:W0:Y:S02]  /*0040*/  LDC R7, c[0x0][0x360] ;  /* 0x0000d800ff077b82 */ /* 0x000e240000000800 */
[----:B0-----:R-:W-:-:S05]  /*0050*/  IMAD R7, R7, UR4, R0 ;  /* 0x0000000407077c24 */ /* 0x001fca000f8e0200 */
[----:B-1----:R-:W-:-:S13]  /*0060*/  ISETP.GE.AND P0, PT, R7, UR5, PT ;  /* 0x0000000507007c0c */ /* 0x002fda000bf06270 */
[----:B------:R-:W-:Y:S05]  /*0070*/  @P0 EXIT ;  /* 0x000000000000094d */ /* 0x000fea0003800000 */
[----:B------:R-:W0:Y:S01]  /*0080*/  LDC.64 R2, c[0x0][0x380] ;  /* 0x0000e000ff027b82 */ /* 0x000e220000000a00 */
[----:B------:R-:W1:Y:S07]  /*0090*/  LDCU.64 UR4, c[0x0][0x358] ;  /* 0x00006b00ff0477ac */ /* 0x000e6e0008000a00 */
[----:B------:R-:W2:Y:S01]  /*00a0*/  LDC.64 R4, c[0x0][0x388] ;  /* 0x0000e200ff047b82 */ /* 0x000ea20000000a00 */
[----:B0-----:R-:W-:-:S06]  /*00b0*/  IMAD.WIDE R2, R7, 0x2, R2 ;  /* 0x0000000207027825 */ /* 0x001fcc00078e0202 */
[----:B-1----:R-:W3:Y:S01]  /*00c0*/  LDG.E.U16 R2, desc[UR4][R2.64] ;  /* 0x0000000402027981 */ /* 0x002ee2000c1e1500 */
[----:B--2---:R-:W-:-:S04]  /*00d0*/  IMAD.WIDE R4, R7, 0x4, R4 ;  /* 0x0000000407047825 */ /* 0x004fc800078e0204 */
[----:B---3--:R-:W-:-:S05]  /*00e0*/  HADD2.F32 R7, -RZ, R2.H0_H0 ;  /* 0x20000002ff077230 */ /* 0x008fca0000004100 */
[----:B------:R-:W-:Y:S01]  /*00f0*/  STG.E desc[UR4][R4.64], R7 ;  /* 0x0000000704007986 */ /* 0x000fe2000c101904 */
[----:B------:R-:W-:Y:S05]  /*0100*/  EXIT ;  /* 0x000000000000794d */ /* 0x000fea0003800000 */
.L_x_20:
        /* <DEDUP_REMOVED lines=15> */
.L_x_80:


//--------------------- .text._Z22rgb24_to_yuv420_kernelPKhPhS1_S1_iiiii --------------------------
	.section	.text._Z22rgb24_to_yuv420_kernelPKhPhS1_S1_iiiii,"ax",@progbits
	.align	128
.text._Z22rgb24_to_yuv420_kernelPKhPhS1_S1_iiiii:
        .type           _Z22rgb24_to_yuv420_kernelPKhPhS1_S1_iiiii,@function
        .size           _Z22rgb24_to_yuv420_kernelPKhPhS1_S1_iiiii,(.L_x_81 - _Z22rgb24_to_yuv420_kernelPKhPhS1_S1_iiiii)
        .other          _Z22rgb24_to_yuv420_kernelPKhPhS1_S1_iiiii,@"STO_CUDA_ENTRY STV_DEFAULT"
_Z22rgb24_to_yuv420_kernelPKhPhS1_S1_iiiii:
        /* <DEDUP_REMOVED lines=13> */
[----:B------:R-:W0:Y:S01]  /*00d0*/  LDC.64 R2, c[0x0][0x3a8] ;  /* 0x0000ea00ff027b82 */ /* 0x000e220000000a00 */
[----:B------:R-:W1:Y:S01]  /*00e0*/  LDCU.128 UR8, c[0x0][0x380] ;  /* 0x00007000ff0877ac */ /* 0x000e620008000c00 */
[----:B------:R-:W-:Y:S01]  /*00f0*/  IMAD R0, R4, 0x3, RZ ;  /* 0x0000000304007824 */ /* 0x000fe200078e02ff */
[----:B------:R-:W2:Y:S03]  /*0100*/  LDCU.64 UR4, c[0x0][0x358] ;  /* 0x00006b00ff0477ac */ /* 0x000ea60008000a00 */
[----:B0-----:R-:W-:-:S05]  /*0110*/  IMAD R7, R5, R2, R0 ;  /* 0x0000000205077224 */ /* 0x001fca00078e0200 */
[----:B-1----:R-:W-:-:S04]  /*0120*/  IADD3 R6, P0, PT, R7, UR8, RZ ;  /* 0x0000000807067c10 */ /* 0x002fc8000ff1e0ff */
[----:B------:R-:W-:-:S05]  /*0130*/  LEA.HI.X.SX32 R7, R7, UR9, 0x1, P0 ;  /* 0x0000000907077c11 */ /* 0x000fca00080f0eff */
[----:B--2---:R-:W2:Y:S04]  /*0140*/  LDG.E.U8.CONSTANT R8, desc[UR4][R6.64+0x1] ;  /* 0x0000010406087981 */ /* 0x004ea8000c1e9100 */
[----:B------:R-:W3:Y:S04]  /*0150*/  LDG.E.U8.CONSTANT R9, desc[UR4][R6.64] ;  /* 0x0000000406097981 */ /* 0x000ee8000c1e9100 */
[----:B------:R-:W4:Y:S01]  /*0160*/  LDG.E.U8.CONSTANT R10, desc[UR4][R6.64+0x2] ;  /* 0x00000204060a7981 */ /* 0x000f22000c1e9100 */
[----:B------:R-:W-:Y:S01]  /*0170*/  LOP3.LUT R13, R4, 0x1, R5, 0xc8, !PT ;  /* 0x00000001040d7812 */ /* 0x000fe200078ec805 */
[----:B------:R-:W-:-:S03]  /*0180*/  IMAD R3, R5, R3, R4 ;  /* 0x0000000305037224 */ /* 0x000fc600078e0204 */
[----:B------:R-:W-:Y:S02]  /*0190*/  ISETP.NE.U32.AND P0, PT, R13, 0x1, PT ;  /* 0x000000010d00780c */ /* 0x000fe40003f05070 */
[----:B--2---:R-:W-:Y:S02]  /*01a0*/  I2FP.F32.U32 R8, R8 ;  /* 0x0000000800087245 */ /* 0x004fe40000201000 */
[----:B---3--:R-:W-:-:S03]  /*01b0*/  I2FP.F32.U32 R9, R9 ;  /* 0x0000000900097245 */ /* 0x008fc60000201000 */
[----:B------:R-:W-:Y:S01]  /*01c0*/  FMUL R12, R8, 0.61400002241134643555 ;  /* 0x3f1d2f1b080c7820 */ /* 0x000fe20000400000 */
[----:B----4-:R-:W-:-:S03]  /*01d0*/  I2FP.F32.U32 R10, R10 ;  /* 0x0000000a000a7245 */ /* 0x010fc60000201000 */
[----:B------:R-:W-:Y:S01]  /*01e0*/  FFMA R11, R9, 0.18299999833106994629, R12 ;  /* 0x3e3b645a090b7823 */ /* 0x000fe2000000000c */
[----:B------:R-:W-:-:S03]  /*01f0*/  IADD3 R12, P1, PT, R3, UR10, RZ ;  /* 0x0000000a030c7c10 */ /* 0x000fc6000ff3e0ff */
[----:B------:R-:W-:Y:S01]  /*0200*/  FFMA R11, R10, 0.061999998986721038818, R11 ;  /* 0x3d7df3b60a0b7823 */ /* 0x000fe2000000000b */
[----:B------:R-:W-:-:S03]  /*0210*/  LEA.HI.X.SX32 R13, R3, UR11, 0x1, P1 ;  /* 0x0000000b030d7c11 */ /* 0x000fc600088f0eff */
[----:B------:R-:W-:-:S05]  /*0220*/  FADD R11, R11, 16 ;  /* 0x418000000b0b7421 */ /* 0x000fca0000000000 */
[----:B------:R-:W-:-:S04]  /*0230*/  FMNMX R11, RZ, R11, !PT ;  /* 0x0000000bff0b7209 */ /* 0x000fc80007800000 */
[----:B------:R-:W-:-:S06]  /*0240*/  FMNMX R11, R11, 255, PT ;  /* 0x437f00000b0b7809 */ /* 0x000fcc0003800000 */
[----:B------:R-:W0:Y:S02]  /*0250*/  F2I.U32.TRUNC.NTZ R11, R11 ;  /* 0x0000000b000b7305 */ /* 0x000e24000020f000 */
[----:B0-----:R0:W-:Y:S01]  /*0260*/  STG.E.U8 desc[UR4][R12.64], R11 ;  /* 0x0000000b0c007986 */ /* 0x0011e2000c101104 */
[----:B------:R-:W-:Y:S05]  /*0270*/  @!P0 EXIT ;  /* 0x000000000000894d */ /* 0x000fea0003800000 */
[----:B------:R-:W-:Y:S02]  /*0280*/  VIADD R3, R5, 0x1 ;  /* 0x0000000105037836 */ /* 0x000fe40000000000 */
[----:B------:R-:W-:-:S03]  /*0290*/  VIADD R20, R4, 0x1 ;  /* 0x0000000104147836 */ /* 0x000fc60000000000 */
[----:B------:R-:W-:Y:S02]  /*02a0*/  ISETP.GE.U32.AND P1, PT, R3, UR7, PT ;  /* 0x0000000703007c0c */ /* 0x000fe4000bf26070 */
[----:B------:R-:W-:-:S11]  /*02b0*/  ISETP.GE.AND P0, PT, R20, UR6, PT ;  /* 0x0000000614007c0c */ /* 0x000fd6000bf06270 */
[----:B------:R-:W-:Y:S02]  /*02c0*/  @!P1 IADD3 R14, P2, PT, R6, R2, RZ ;  /* 0x00000002060e9210 */ /* 0x000fe40007f5e0ff */
[----:B0-----:R-:W2:Y:S02]  /*02d0*/  @!P0 LDG.E.U8.CONSTANT R13, desc[UR4][R6.64+0x4] ;  /* 0x00000404060d8981 */ /* 0x001ea4000c1e9100 */
[----:B------:R-:W-:Y:S02]  /*02e0*/  @!P1 LEA.HI.X.SX32 R15, R2, R7, 0x1, P2 ;  /* 0x00000007020f9211 */ /* 0x000fe400010f0eff */
[----:B------:R-:W3:Y:S04]  /*02f0*/  @!P0 LDG.E.U8.CONSTANT R17, desc[UR4][R6.64+0x3] ;  /* 0x0000030406118981 */ /* 0x000ee8000c1e9100 */
[----:B------:R-:W4:Y:S04]  /*0300*/  @!P1 LDG.E.U8.CONSTANT R3, desc[UR4][R14.64+0x1] ;  /* 0x000001040e039981 */ /* 0x000f28000c1e9100 */
[----:B------:R-:W5:Y:S04]  /*0310*/  @!P1 LDG.E.U8.CONSTANT R11, desc[UR4][R14.64] ;  /* 0x000000040e0b9981 */ /* 0x000f68000c1e9100 */
[----:B------:R0:W5:Y:S04]  /*0320*/  @!P0 LDG.E.U8.CONSTANT R19, desc[UR4][R6.64+0x5] ;  /* 0x0000050406138981 */ /* 0x000168000c1e9100 */
[----:B------:R-:W5:Y:S01]  /*0330*/  @!P1 LDG.E.U8.CONSTANT R12, desc[UR4][R14.64+0x2] ;  /* 0x000002040e0c9981 */ /* 0x000f62000c1e9100 */
[C---:B------:R-:W-:Y:S01]  /*0340*/  FMUL R16, R8.reuse, -0.33899998664855957031 ;  /* 0xbead916808107820 */ /* 0x040fe20000400000 */
[----:B------:R-:W-:Y:S01]  /*0350*/  FMUL R8, R8, -0.39899998903274536133 ;  /* 0xbecc49ba08087820 */ /* 0x000fe20000400000 */
[----:B------:R-:W-:Y:S01]  /*0360*/  ISETP.GE.OR P2, PT, R20, UR6, P1 ;  /* 0x0000000614007c0c */ /* 0x000fe20008f46670 */
[----:B------:R-:W-:Y:S01]  /*0370*/  BSSY.RECONVERGENT B0, `(.L_x_21) ;  /* 0x000003c000007945 */ /* 0x000fe20003800200 */
[----:B--2---:R-:W-:Y:S01]  /*0380*/  @!P0 I2FP.F32.U32 R18, R13 ;  /* 0x0000000d00128245 */ /* 0x004fe20000201000 */
[C---:B------:R-:W-:Y:S01]  /*0390*/  FFMA R13, R9.reuse, -0.10100000351667404175, R16 ;  /* 0xbdced917090d7823 */ /* 0x040fe20000000010 */
[----:B------:R-:W-:Y:S01]  /*03a0*/  FFMA R9, R9, 0.43900001049041748047, R8 ;  /* 0x3ee0c49c09097823 */ /* 0x000fe20000000008 */
[----:B---3--:R-:W-:-:S02]  /*03b0*/  @!P0 I2FP.F32.U32 R17, R17 ;  /* 0x0000001100118245 */ /* 0x008fc40000201000 */
[C---:B------:R-:W-:Y:S01]  /*03c0*/  @!P0 FMUL R16, R18.reuse, -0.33899998664855957031 ;  /* 0xbead916812108820 */ /* 0x040fe20000400000 */
[----:B------:R-:W-:Y:S01]  /*03d0*/  @!P0 FMUL R18, R18, -0.39899998903274536133 ;  /* 0xbecc49ba12128820 */ /* 0x000fe20000400000 */
[----:B----4-:R-:W-:Y:S01]  /*03e0*/  @!P1 I2FP.F32.U32 R3, R3 ;  /* 0x0000000300039245 */ /* 0x010fe20000201000 */
[C---:B------:R-:W-:Y:S01]  /*03f0*/  FFMA R13, R10.reuse, 0.43900001049041748047, R13 ;  /* 0x3ee0c49c0a0d7823 */ /* 0x040fe2000000000d */
[----:B------:R-:W-:Y:S01]  /*0400*/  @!P0 FFMA R16, R17, -0.10100000351667404175, R16 ;  /* 0xbdced91711108823 */ /* 0x000fe20000000010 */
[----:B-----5:R-:W-:Y:S02]  /*0410*/  @!P1 I2FP.F32.U32 R11, R11 ;  /* 0x0000000b000b9245 */ /* 0x020fe40000201000 */
[----:B0-----:R-:W-:Y:S01]  /*0420*/  @!P1 FMUL R6, R3, -0.33899998664855957031 ;  /* 0xbead916803069820 */ /* 0x001fe20000400000 */
[----:B------:R-:W-:Y:S01]  /*0430*/  FFMA R9, R10, -0.039999999105930328369, R9 ;  /* 0xbd23d70a0a097823 */ /* 0x000fe20000000009 */
[----:B------:R-:W-:Y:S01]  /*0440*/  @!P0 FFMA R18, R17, 0.43900001049041748047, R18 ;  /* 0x3ee0c49c11128823 */ /* 0x000fe20000000012 */
[----:B------:R-:W-:Y:S01]  /*0450*/  @!P0 I2FP.F32.U32 R19, R19 ;  /* 0x0000001300138245 */ /* 0x000fe20000201000 */
[----:B------:R-:W-:Y:S01]  /*0460*/  @!P1 FMUL R8, R3, -0.39899998903274536133 ;  /* 0xbecc49ba03089820 */ /* 0x000fe20000400000 */
[----:B------:R-:W-:Y:S01]  /*0470*/  @!P1 FFMA R3, R11, -0.10100000351667404175, R6 ;  /* 0xbdced9170b039823 */ /* 0x000fe20000000006 */
[----:B------:R-:W-:Y:S01]  /*0480*/  FADD R13, R13, 128 ;  /* 0x430000000d0d7421 */ /* 0x000fe20000000000 */
[----:B------:R-:W-:Y:S01]  /*0490*/  @!P1 I2FP.F32.U32 R12, R12 ;  /* 0x0000000c000c9245 */ /* 0x000fe20000201000 */
[C---:B------:R-:W-:Y:S01]  /*04a0*/  @!P0 FFMA R16, R19.reuse, 0.43900001049041748047, R16 ;  /* 0x3ee0c49c13108823 */ /* 0x040fe20000000010 */
[----:B------:R-:W-:Y:S01]  /*04b0*/  @!P0 FFMA R18, R19, -0.039999999105930328369, R18 ;  /* 0xbd23d70a13128823 */ /* 0x000fe20000000012 */
[----:B------:R-:W-:Y:S01]  /*04c0*/  FADD R9, R9, 128 ;  /* 0x4300000009097421 */ /* 0x000fe20000000000 */
[----:B------:R-:W-:Y:S01]  /*04d0*/  @!P1 FFMA R11, R11, 0.43900001049041748047, R8 ;  /* 0x3ee0c49c0b0b9823 */ /* 0x000fe20000000008 */
[----:B------:R-:W-:Y:S01]  /*04e0*/  FADD R7, RZ, R13 ;  /* 0x0000000dff077221 */ /* 0x000fe20000000000 */
[----:B------:R-:W-:Y:S01]  /*04f0*/  @!P0 FADD R16, R16, 128 ;  /* 0x4300000010108421 */ /* 0x000fe20000000000 */
[----:B------:R-:W-:Y:S01]  /*0500*/  FADD R9, RZ, R9 ;  /* 0x00000009ff097221 */ /* 0x000fe20000000000 */
[----:B------:R-:W-:Y:S01]  /*0510*/  @!P0 FADD R18, R18, 128 ;  /* 0x4300000012128421 */ /* 0x000fe20000000000 */
[C---:B------:R-:W-:Y:S01]  /*0520*/  @!P1 FFMA R6, R12.reuse, 0.43900001049041748047, R3 ;  /* 0x3ee0c49c0c069823 */ /* 0x040fe20000000003 */
[----:B------:R-:W-:Y:S01]  /*0530*/  @!P1 FFMA R11, R12, -0.039999999105930328369, R11 ;  /* 0xbd23d70a0c0b9823 */ /* 0x000fe2000000000b */
[----:B------:R-:W-:-:S02]  /*0540*/  IMAD.MOV.U32 R3, RZ, RZ, 0x1 ;  /* 0x00000001ff037424 */ /* 0x000fc400078e00ff */
[----:B------:R-:W-:Y:S01]  /*0550*/  @!P0 FADD R7, R7, R16 ;  /* 0x0000001007078221 */ /* 0x000fe20000000000 */
[----:B------:R-:W-:Y:S01]  /*0560*/  @!P0 FADD R9, R9, R18 ;  /* 0x0000001209098221 */ /* 0x000fe20000000000 */
[----:B------:R-:W-:Y:S01]  /*0570*/  @!P1 FADD R6, R6, 128 ;  /* 0x4300000006069421 */ /* 0x000fe20000000000 */
[----:B------:R-:W-:Y:S01]  /*0580*/  @!P1 FADD R8, R11, 128 ;  /* 0x430000000b089421 */ /* 0x000fe20000000000 */
[----:B------:R-:W-:Y:S02]  /*0590*/  @!P0 IMAD.MOV.U32 R3, RZ, RZ, 0x2 ;  /* 0x00000002ff038424 */ /* 0x000fe400078e00ff */
[----:B------:R-:W-:Y:S01]  /*05a0*/  @!P1 FADD R7, R7, R6 ;  /* 0x0000000607079221 */ /* 0x000fe20000000000 */
[----:B------:R-:W-:Y:S01]  /*05b0*/  @!P1 FADD R9, R9, R8 ;  /* 0x0000000809099221 */ /* 0x000fe20000000000 */
[----:B------:R-:W-:Y:S01]  /*05c0*/  @!P1 VIADD R3, R3, 0x1 ;  /* 0x0000000103039836 */ /* 0x000fe20000000000 */
[----:B------:R-:W-:Y:S06]  /*05d0*/  @P2 BRA `(.L_x_22) ;  /* 0x0000000000542947 */ /* 0x000fec0003800000 */
[----:B------:R-:W-:-:S05]  /*05e0*/  IMAD R11, R5, R2, R2 ;  /* 0x00000002050b7224 */ /* 0x000fca00078e0202 */
[----:B------:R-:W-:-:S04]  /*05f0*/  IADD3 R11, PT, PT, R0, 0x3, R11 ;  /* 0x00000003000b7810 */ /* 0x000fc80007ffe00b */
[----:B------:R-:W-:-:S04]  /*0600*/  IADD3 R10, P0, PT, R11, UR8, RZ ;  /* 0x000000080b0a7c10 */ /* 0x000fc8000ff1e0ff */
[----:B------:R-:W-:-:S05]  /*0610*/  LEA.HI.X.SX32 R11, R11, UR9, 0x1, P0 ;  /* 0x000000090b0b7c11 */ /* 0x000fca00080f0eff */
[----:B------:R-:W2:Y:S04]  /*0620*/  LDG.E.U8.CONSTANT R2, desc[UR4][R10.64+0x1] ;  /* 0x000001040a027981 */ /* 0x000ea8000c1e9100 */
[----:B------:R-:W3:Y:S04]  /*0630*/  LDG.E.U8.CONSTANT R0, desc[UR4][R10.64] ;  /* 0x000000040a007981 */ /* 0x000ee8000c1e9100 */
[----:B------:R-:W4:Y:S01]  /*0640*/  LDG.E.U8.CONSTANT R6, desc[UR4][R10.64+0x2] ;  /* 0x000002040a067981 */ /* 0x000f22000c1e9100 */
[----:B------:R-:W-:Y:S02]  /*0650*/  IADD3 R3, PT, PT, R3, 0x1, RZ ;  /* 0x0000000103037810 */ /* 0x000fe40007ffe0ff */
[----:B--2---:R-:W-:-:S02]  /*0660*/  I2FP.F32.U32 R2, R2 ;  /* 0x0000000200027245 */ /* 0x004fc40000201000 */
[----:B---3--:R-:W-:-:S03]  /*0670*/  I2FP.F32.U32 R0, R0 ;  /* 0x0000000000007245 */ /* 0x008fc60000201000 */
[C---:B------:R-:W-:Y:S01]  /*0680*/  FMUL R13, R2.reuse, -0.33899998664855957031 ;  /* 0xbead9168020d7820 */ /* 0x040fe20000400000 */
[----:B------:R-:W-:Y:S01]  /*0690*/  FMUL R15, R2, -0.39899998903274536133 ;  /* 0xbecc49ba020f7820 */ /* 0x000fe20000400000 */
[----:B----4-:R-:W-:Y:S02]  /*06a0*/  I2FP.F32.U32 R6, R6 ;  /* 0x0000000600067245 */ /* 0x010fe40000201000 */
[C---:B------:R-:W-:Y:S01]  /*06b0*/  FFMA R13, R0.reuse, -0.10100000351667404175, R13 ;  /* 0xbdced917000d7823 */ /* 0x040fe2000000000d */
[----:B------:R-:W-:-:S03]  /*06c0*/  FFMA R15, R0, 0.43900001049041748047, R15 ;  /* 0x3ee0c49c000f7823 */ /* 0x000fc6000000000f */
[C---:B------:R-:W-:Y:S01]  /*06d0*/  FFMA R13, R6.reuse, 0.43900001049041748047, R13 ;  /* 0x3ee0c49c060d7823 */ /* 0x040fe2000000000d */
[----:B------:R-:W-:-:S03]  /*06e0*/  FFMA R15, R6, -0.039999999105930328369, R15 ;  /* 0xbd23d70a060f7823 */ /* 0x000fc6000000000f */
[----:B------:R-:W-:Y:S01]  /*06f0*/  FADD R0, R13, 128 ;  /* 0x430000000d007421 */ /* 0x000fe20000000000 */
[----:B------:R-:W-:-:S03]  /*0700*/  FADD R2, R15, 128 ;  /* 0x430000000f027421 */ /* 0x000fc60000000000 */
[----:B------:R-:W-:Y:S01]  /*0710*/  FADD R7, R7, R0 ;  /* 0x0000000007077221 */ /* 0x000fe20000000000 */
[----:B------:R-:W-:-:S07]  /*0720*/  FADD R9, R9, R2 ;  /* 0x0000000209097221 */ /* 0x000fce0000000000 */
.L_x_22:
[----:B------:R-:W-:Y:S05]  /*0730*/  BSYNC.RECONVERGENT B0 ;  /* 0x0000000000007941 */ /* 0x000fea0003800200 */
.L_x_21:
[----:B------:R-:W-:Y:S01]  /*0740*/  I2FP.F32.U32 R3, R3 ;  /* 0x0000000300037245 */ /* 0x000fe20000201000 */
[----:B------:R-:W0:Y:S01]  /*0750*/  LDCU UR6, c[0x0][0x3b0] ;  /* 0x00007600ff0677ac */ /* 0x000e220008000800 */
[----:B------:R-:W-:Y:S01]  /*0760*/  LEA.HI R4, R4, R4, RZ, 0x1 ;  /* 0x0000000404047211 */ /* 0x000fe200078f08ff */
[----:B------:R-:W-:Y:S01]  /*0770*/  BSSY.RECONVERGENT B0, `(.L_x_23) ;  /* 0x000000f000007945 */ /* 0x000fe20003800200 */
[----:B------:R-:W1:Y:S01]  /*0780*/  MUFU.RCP R0, R3 ;  /* 0x0000000300007308 */ /* 0x000e620000001000 */
[----:B------:R-:W-:Y:S02]  /*0790*/  SHF.R.U32.HI R2, RZ, 0x1, R5 ;  /* 0x00000001ff027819 */ /* 0x000fe40000011605 */
[----:B------:R-:W-:-:S05]  /*07a0*/  SHF.R.S32.HI R5, RZ, 0x1, R4 ;  /* 0x00000001ff057819 */ /* 0x000fca0000011404 */
[----:B------:R-:W2:Y:S01]  /*07b0*/  FCHK P0, R7, R3 ;  /* 0x0000000307007302 */ /* 0x000ea20000000000 */
[----:B0-----:R-:W-:Y:S02]  /*07c0*/  IMAD R2, R2, UR6, R5 ;  /* 0x0000000602027c24 */ /* 0x001fe4000f8e0205 */
[----:B-1----:R-:W-:-:S04]  /*07d0*/  FFMA R11, -R3, R0, 1 ;  /* 0x3f800000030b7423 */ /* 0x002fc80000000100 */
[----:B------:R-:W-:-:S04]  /*07e0*/  FFMA R0, R0, R11, R0 ;  /* 0x0000000b00007223 */ /* 0x000fc80000000000 */
[----:B------:R-:W-:-:S04]  /*07f0*/  FFMA R11, R0, R7, RZ ;  /* 0x00000007000b7223 */ /* 0x000fc800000000ff */
[----:B------:R-:W-:-:S04]  /*0800*/  FFMA R4, -R3, R11, R7 ;  /* 0x0000000b03047223 */ /* 0x000fc80000000107 */
[----:B------:R-:W-:Y:S01]  /*0810*/  FFMA R0, R0, R4, R11 ;  /* 0x0000000400007223 */ /* 0x000fe2000000000b */
[----:B--2---:R-:W-:Y:S06]  /*0820*/  @!P0 BRA `(.L_x_24) ;  /* 0x00000000000c8947 */ /* 0x004fec0003800000 */
[----:B------:R-:W-:Y:S01]  /*0830*/  IMAD.MOV.U32 R0, RZ, RZ, R7 ;  /* 0x000000ffff007224 */ /* 0x000fe200078e0007 */
[----:B------:R-:W-:-:S07]  /*0840*/  MOV R6, 0x860 ;  /* 0x0000086000067802 */ /* 0x000fce0000000f00 */
[----:B------:R-:W-:Y:S05]  /*0850*/  CALL.REL.NOINC `($__internal_1_$__cuda_sm3x_div_rn_noftz_f32_slowpath) ;  /* 0x0000000000787944 */ /* 0x000fea0003c00000 */
.L_x_24:
[----:B------:R-:W-:Y:S05]  /*0860*/  BSYNC.RECONVERGENT B0 ;  /* 0x0000000000007941 */ /* 0x000fea0003800200 */
.L_x_23:
[----:B------:R-:W0:Y:S01]  /*0870*/  LDCU.64 UR6, c[0x0][0x390] ;  /* 0x00007200ff0677ac */ /* 0x000e220008000a00 */
[----:B------:R-:W-:Y:S01]  /*0880*/  FMNMX R0, RZ, R0, !PT ;  /* 0x00000000ff007209 */ /* 0x000fe20007800000 */
[----:B------:R-:W1:Y:S01]  /*0890*/  MUFU.RCP R8, R3 ;  /* 0x0000000300087308 */ /* 0x000e620000001000 */
[----:B------:R-:W-:Y:S01]  /*08a0*/  SHF.R.S32.HI R4, RZ, 0x1f, R2 ;  /* 0x0000001fff047819 */ /* 0x000fe20000011402 */
[----:B------:R-:W-:Y:S01]  /*08b0*/  BSSY.RECONVERGENT B0, `(.L_x_25) ;  /* 0x0000010000007945 */ /* 0x000fe20003800200 */
[----:B------:R-:W-:-:S06]  /*08c0*/  FMNMX R5, R0, 255, PT ;  /* 0x437f000000057809 */ /* 0x000fcc0003800000 */
[----:B------:R-:W2:Y:S01]  /*08d0*/  F2I.U32.TRUNC.NTZ R5, R5 ;  /* 0x0000000500057305 */ /* 0x000ea2000020f000 */
[----:B0-----:R-:W-:Y:S01]  /*08e0*/  IADD3 R6, P0, PT, R2, UR6, RZ ;  /* 0x0000000602067c10 */ /* 0x001fe2000ff1e0ff */
[----:B-1----:R-:W-:-:S03]  /*08f0*/  FFMA R11, -R3, R8, 1 ;  /* 0x3f800000030b7423 */ /* 0x002fc60000000108 */
[----:B------:R-:W-:Y:S01]  /*0900*/  IADD3.X R7, PT, PT, R4, UR7, RZ, P0, !PT ;  /* 0x0000000704077c10 */ /* 0x000fe200087fe4ff */
[----:B------:R-:W-:-:S04]  /*0910*/  FFMA R0, R8, R11, R8 ;  /* 0x0000000b08007223 */ /* 0x000fc80000000008 */
[----:B--2---:R0:W-:Y:S01]  /*0920*/  STG.E.U8 desc[UR4][R6.64], R5 ;  /* 0x0000000506007986 */ /* 0x0041e2000c101104 */
[----:B------:R-:W-:Y:S02]  /*0930*/  FFMA R8, R0, R9, RZ ;  /* 0x0000000900087223 */ /* 0x000fe400000000ff */
[----:B------:R-:W1:Y:S02]  /*0940*/  FCHK P0, R9, R3 ;  /* 0x0000000309007302 */ /* 0x000e640000000000 */
[----:B------:R-:W-:-:S04]  /*0950*/  FFMA R11, -R3, R8, R9 ;  /* 0x00000008030b7223 */ /* 0x000fc80000000109 */
[----:B------:R-:W-:Y:S01]  /*0960*/  FFMA R0, R0, R11, R8 ;  /* 0x0000000b00007223 */ /* 0x000fe20000000008 */
[----:B01----:R-:W-:Y:S06]  /*0970*/  @!P0 BRA `(.L_x_26) ;  /* 0x00000000000c8947 */ /* 0x003fec0003800000 */
[----:B------:R-:W-:Y:S01]  /*0980*/  IMAD.MOV.U32 R0, RZ, RZ, R9 ;  /* 0x000000ffff007224 */ /* 0x000fe200078e0009 */
[----:B------:R-:W-:-:S07]  /*0990*/  MOV R6, 0x9b0 ;  /* 0x000009b000067802 */ /* 0x000fce0000000f00 */
[----:B------:R-:W-:Y:S05]  /*09a0*/  CALL.REL.NOINC `($__internal_1_$__cuda_sm3x_div_rn_noftz_f32_slowpath) ;  /* 0x0000000000247944 */ /* 0x000fea0003c00000 */
.L_x_26:
[----:B------:R-:W-:Y:S05]  /*09b0*/  BSYNC.RECONVERGENT B0 ;  /* 0x0000000000007941 */ /* 0x000fea0003800200 */
.L_x_25:
[----:B------:R-:W0:Y:S01]  /*09c0*/  LDCU.64 UR6, c[0x0][0x398] ;  /* 0x00007300ff0677ac */ /* 0x000e220008000a00 */
[----:B------:R-:W-:-:S04]  /*09d0*/  FMNMX R0, RZ, R0, !PT ;  /* 0x00000000ff007209 */ /* 0x000fc80007800000 */
[----:B------:R-:W-:-:S04]  /*09e0*/  FMNMX R0, R0, 255, PT ;  /* 0x437f000000007809 */ /* 0x000fc80003800000 */
[----:B------:R-:W1:Y:S01]  /*09f0*/  F2I.U32.TRUNC.NTZ R5, R0 ;  /* 0x0000000000057305 */ /* 0x000e62000020f000 */
[----:B0-----:R-:W-:-:S04]  /*0a00*/  IADD3 R2, P0, PT, R2, UR6, RZ ;  /* 0x0000000602027c10 */ /* 0x001fc8000ff1e0ff */
[----:B------:R-:W-:-:S05]  /*0a10*/  IADD3.X R3, PT, PT, R4, UR7, RZ, P0, !PT ;  /* 0x0000000704037c10 */ /* 0x000fca00087fe4ff */
[----:B-1----:R-:W-:Y:S01]  /*0a20*/  STG.E.U8 desc[UR4][R2.64], R5 ;  /* 0x0000000502007986 */ /* 0x002fe2000c101104 */
[----:B------:R-:W-:Y:S05]  /*0a30*/  EXIT ;  /* 0x000000000000794d */ /* 0x000fea0003800000 */
        .weak           $__internal_1_$__cuda_sm3x_div_rn_noftz_f32_slowpath
        .type           $__internal_1_$__cuda_sm3x_div_rn_noftz_f32_slowpath,@function
        .size           $__internal_1_$__cuda_sm3x_div_rn_noftz_f32_slowpath,(.L_x_81 - $__internal_1_$__cuda_sm3x_div_rn_noftz_f32_slowpath)
$__internal_1_$__cuda_sm3x_div_rn_noftz_f32_slowpath:
[----:B------:R-:W-:Y:S01]  /*0a40*/  SHF.R.U32.HI R7, RZ, 0x17, R3 ;  /* 0x00000017ff077819 */ /* 0x000fe20000011603 */
[----:B------:R-:W-:Y:S01]  /*0a50*/  BSSY.RECONVERGENT B1, `(.L_x_27) ;  /* 0x0000063000017945 */ /* 0x000fe20003800200 */
[----:B------:R-:W-:Y:S02]  /*0a60*/  SHF.R.U32.HI R5, RZ, 0x17, R0 ;  /* 0x00000017ff057819 */ /* 0x000fe40000011600 */
[----:B------:R-:W-:Y:S02]  /*0a70*/  LOP3.LUT R14, R7, 0xff, RZ, 0xc0, !PT ;  /* 0x000000ff070e7812 */ /* 0x000fe400078ec0ff */
[----:B------:R-:W-:Y:S02]  /*0a80*/  LOP3.LUT R12, R5, 0xff, RZ, 0xc0, !PT ;  /* 0x000000ff050c7812 */ /* 0x000fe400078ec0ff */
[----:B------:R-:W-:Y:S01]  /*0a90*/  MOV R5, R3 ;  /* 0x0000000300057202 */ /* 0x000fe20000000f00 */
[----:B------:R-:W-:Y:S02]  /*0aa0*/  VIADD R10, R14, 0xffffffff ;  /* 0xffffffff0e0a7836 */ /* 0x000fe40000000000 */
[----:B------:R-:W-:-:S03]  /*0ab0*/  VIADD R8, R12, 0xffffffff ;  /* 0xffffffff0c087836 */ /* 0x000fc60000000000 */
[----:B------:R-:W-:-:S04]  /*0ac0*/  ISETP.GT.U32.AND P0, PT, R10, 0xfd, PT ;  /* 0x000000fd0a00780c */ /* 0x000fc80003f04070 */
[----:B------:R-:W-:-:S13]  /*0ad0*/  ISETP.GT.U32.OR P0, PT, R8, 0xfd, P0 ;  /* 0x000000fd0800780c */ /* 0x000fda0000704470 */
[----:B------:R-:W-:Y:S01]  /*0ae0*/  @!P0 IMAD.MOV.U32 R7, RZ, RZ, RZ ;  /* 0x000000ffff078224 */ /* 0x000fe200078e00ff */
[----:B------:R-:W-:Y:S06]  /*0af0*/  @!P0 BRA `(.L_x_28) ;  /* 0x00000000005c8947 */ /* 0x000fec0003800000 */
[----:B------:R-:W-:Y:S02]  /*0b00*/  FSETP.GTU.FTZ.AND P0, PT, |R0|, +INF , PT ;  /* 0x7f8000000000780b */ /* 0x000fe40003f1c200 */
        /* <DEDUP_REMOVED lines=22> */
.L_x_28:
[----:B------:R-:W-:Y:S01]  /*0c70*/  LEA R8, R14, 0xc0800000, 0x17 ;  /* 0xc08000000e087811 */ /* 0x000fe200078eb8ff */
[----:B------:R-:W-:Y:S04]  /*0c80*/  BSSY.RECONVERGENT B2, `(.L_x_33) ;  /* 0x0000036000027945 */ /* 0x000fe80003800200 */
[----:B------:R-:W-:Y:S02]  /*0c90*/  IMAD.IADD R8, R5, 0x1, -R8 ;  /* 0x0000000105087824 */ /* 0x000fe400078e0a08 */
[----:B------:R-:W-:Y:S02]  /*0ca0*/  VIADD R5, R12, 0xffffff81 ;  /* 0xffffff810c057836 */ /* 0x000fe40000000000 */
[----:B------:R0:W1:Y:S01]  /*0cb0*/  MUFU.RCP R10, R8 ;  /* 0x00000008000a7308 */ /* 0x0000620000001000 */
[----:B------:R-:W-:Y:S01]  /*0cc0*/  FADD.FTZ R11, -R8, -RZ ;  /* 0x800000ff080b7221 */ /* 0x000fe20000010100 */
[C---:B------:R-:W-:Y:S01]  /*0cd0*/  IMAD R0, R5.reuse, -0x800000, R0 ;  /* 0xff80000005007824 */ /* 0x040fe200078e0200 */
[----:B0-----:R-:W-:-:S05]  /*0ce0*/  IADD3 R8, PT, PT, R5, 0x7f, -R14 ;  /* 0x0000007f05087810 */ /* 0x001fca0007ffe80e */
[----:B------:R-:W-:Y:S02]  /*0cf0*/  IMAD.IADD R8, R8, 0x1, R7 ;  /* 0x0000000108087824 */ /* 0x000fe400078e0207 */
[----:B-1----:R-:W-:-:S04]  /*0d00*/  FFMA R13, R10, R11, 1 ;  /* 0x3f8000000a0d7423 */ /* 0x002fc8000000000b */
        /* <DEDUP_REMOVED lines=20> */
[-CC-:B------:R-:W-:Y:S01]  /*0e50*/  FFMA.RM R8, R15, R11.reuse, R10.reuse ;  /* 0x0000000b0f087223 */ /* 0x180fe2000000400a */
[C---:B------:R-:W-:Y:S02]  /*0e60*/  ISETP.NE.AND P2, PT, R12.reuse, RZ, PT ;  /* 0x000000ff0c00720c */ /* 0x040fe40003f45270 */
[C---:B------:R-:W-:Y:S02]  /*0e70*/  ISETP.NE.AND P1, PT, R12.reuse, RZ, PT ;  /* 0x000000ff0c00720c */ /* 0x040fe40003f25270 */
        /* <DEDUP_REMOVED lines=18> */
.L_x_35:
[----:B------:R-:W-:-:S04]  /*0fa0*/  LOP3.LUT R0, R0, 0x80000000, RZ, 0xc0, !PT ;  /* 0x8000000000007812 */ /* 0x000fc800078ec0ff */
[----:B------:R-:W-:Y:S01]  /*0fb0*/  LOP3.LUT R0, R0, 0x7f800000, RZ, 0xfc, !PT ;  /* 0x7f80000000007812 */ /* 0x000fe200078efcff */
[----:B------:R-:W-:Y:S06]  /*0fc0*/  BRA `(.L_x_36) ;  /* 0x0000000000047947 */ /* 0x000fec0003800000 */
.L_x_34:
[----:B------:R-:W-:-:S07]  /*0fd0*/  IMAD R0, R8, 0x800000, R0 ;  /* 0x0080000008007824 */ /* 0x000fce00078e0200 */
.L_x_36:
[----:B------:R-:W-:Y:S05]  /*0fe0*/  BSYNC.RECONVERGENT B2 ;  /* 0x0000000000027941 */ /* 0x000fea0003800200 */
.L_x_33:
[----:B------:R-:W-:Y:S05]  /*0ff0*/  BRA `(.L_x_37) ;  /* 0x0000000000207947 */ /* 0x000fea0003800000 */
.L_x_32:
[----:B------:R-:W-:-:S04]  /*1000*/  LOP3.LUT R0, R5, 0x80000000, R0, 0x48, !PT ;  /* 0x8000000005007812 */ /* 0x000fc800078e4800 */
[----:B------:R-:W-:Y:S01]  /*1010*/  LOP3.LUT R0, R0, 0x7f800000, RZ, 0xfc, !PT ;  /* 0x7f80000000007812 */ /* 0x000fe200078efcff */
[----:B------:R-:W-:Y:S06]  /*1020*/  BRA `(.L_x_37) ;  /* 0x0000000000147947 */ /* 0x000fec0003800000 */
.L_x_31:
[----:B------:R-:W-:Y:S01]  /*1030*/  LOP3.LUT R0, R5, 0x80000000, R0, 0x48, !PT ;  /* 0x8000000005007812 */ /* 0x000fe200078e4800 */
[----:B------:R-:W-:Y:S06]  /*1040*/  BRA `(.L_x_37) ;  /* 0x00000000000c7947 */ /* 0x000fec0003800000 */
.L_x_30:
[----:B------:R-:W0:Y:S01]  /*1050*/  MUFU.RSQ R0, -QNAN ;  /* 0xffc0000000007908 */ /* 0x000e220000001400 */
[----:B------:R-:W-:Y:S05]  /*1060*/  BRA `(.L_x_37) ;  /* 0x0000000000047947 */ /* 0x000fea0003800000 */
.L_x_29:
[----:B------:R-:W-:-:S07]  /*1070*/  FADD.FTZ R0, R0, R3 ;  /* 0x0000000300007221 */ /* 0x000fce0000010000 */
.L_x_37:
[----:B------:R-:W-:Y:S05]  /*1080*/  BSYNC.RECONVERGENT B1 ;  /* 0x0000000000017941 */ /* 0x000fea0003800200 */
.L_x_27:
[----:B------:R-:W-:-:S04]  /*1090*/  IMAD.MOV.U32 R7, RZ, RZ, 0x0 ;  /* 0x00000000ff077424 */ /* 0x000fc800078e00ff */
[----:B0-----:R-:W-:Y:S05]  /*10a0*/  RET.REL.NODEC R6 `(_Z22rgb24_to_yuv420_kernelPKhPhS1_S1_iiiii) ;  /* 0xffffffec06d47950 */ /* 0x001fea0003c3ffff */
.L_x_38:
        /* <DEDUP_REMOVED lines=13> */
.L_x_81:


//--------------------- .text._Z22yuv420_to_rgb24_kernelPKhS0_S0_Phiiiii --------------------------
	.section	.text._Z22yuv420_to_rgb24_kernelPKhS0_S0_Phiiiii,"ax",@progbits
	.align	128
.text._Z22yuv420_to_rgb24_kernelPKhS0_S0_Phiiiii:
        .type           _Z22yuv420_to_rgb24_kernelPKhS0_S0_Phiiiii,@function
        .size           _Z22yuv420_to_rgb24_kernelPKhS0_S0_Phiiiii,(.L_x_83 - _Z22yuv420_to_rgb24_kernelPKhS0_S0_Phiiiii)
        .other          _Z22yuv420_to_rgb24_kernelPKhS0_S0_Phiiiii,@"STO_CUDA_ENTRY STV_DEFAULT"
_Z22yuv420_to_rgb24_kernelPKhS0_S0_Phiiiii:
        /* <DEDUP_REMOVED lines=13> */
[----:B------:R-:W0:Y:S01]  /*00d0*/  LDCU.64 UR6, c[0x0][0x3a8] ;  /* 0x00007500ff0677ac */ /* 0x000e220008000a00 */
[----:B------:R-:W-:Y:S02]  /*00e0*/  LEA.HI R4, R3, R3, RZ, 0x1 ;  /* 0x0000000303047211 */ /* 0x000fe400078f08ff */
[----:B------:R-:W-:Y:S01]  /*00f0*/  SHF.R.U32.HI R2, RZ, 0x1, R0 ;  /* 0x00000001ff027819 */ /* 0x000fe20000011600 */
[----:B------:R-:W1:Y:S01]  /*0100*/  LDCU.128 UR8, c[0x0][0x380] ;  /* 0x00007000ff0877ac */ /* 0x000e620008000c00 */
[----:B------:R-:W-:Y:S01]  /*0110*/  SHF.R.S32.HI R5, RZ, 0x1, R4 ;  /* 0x00000001ff057819 */ /* 0x000fe20000011404 */
[----:B------:R-:W2:Y:S01]  /*0120*/  LDCU.128 UR12, c[0x0][0x390] ;  /* 0x00007200ff0c77ac */ /* 0x000ea20008000c00 */
[----:B------:R-:W3:Y:S01]  /*0130*/  LDCU.64 UR4, c[0x0][0x358] ;  /* 0x00006b00ff0477ac */ /* 0x000ee20008000a00 */
[----:B0-----:R-:W-:Y:S01]  /*0140*/  IMAD R6, R0, UR6, R3 ;  /* 0x0000000600067c24 */ /* 0x001fe2000f8e0203 */
[----:B------:R-:W0:Y:S01]  /*0150*/  LDCU UR6, c[0x0][0x3b0] ;  /* 0x00007600ff0677ac */ /* 0x000e220008000800 */
[----:B------:R-:W-:-:S03]  /*0160*/  IMAD R2, R2, UR7, R5 ;  /* 0x0000000702027c24 */ /* 0x000fc6000f8e0205 */
[----:B-1----:R-:W-:Y:S02]  /*0170*/  IADD3 R4, P0, PT, R6, UR8, RZ ;  /* 0x0000000806047c10 */ /* 0x002fe4000ff1e0ff */
[----:B------:R-:W-:Y:S02]  /*0180*/  SHF.R.S32.HI R7, RZ, 0x1f, R2 ;  /* 0x0000001fff077819 */ /* 0x000fe40000011402 */
[----:B--2---:R-:W-:Y:S02]  /*0190*/  IADD3 R8, P1, PT, R2, UR12, RZ ;  /* 0x0000000c02087c10 */ /* 0x004fe4000ff3e0ff */
[----:B------:R-:W-:Y:S02]  /*01a0*/  LEA.HI.X.SX32 R5, R6, UR9, 0x1, P0 ;  /* 0x0000000906057c11 */ /* 0x000fe400080f0eff */
[C---:B------:R-:W-:Y:S02]  /*01b0*/  IADD3.X R9, PT, PT, R7.reuse, UR13, RZ, P1, !PT ;  /* 0x0000000d07097c10 */ /* 0x040fe40008ffe4ff */
[----:B------:R-:W-:Y:S01]  /*01c0*/  IADD3 R6, P0, PT, R2, UR10, RZ ;  /* 0x0000000a02067c10 */ /* 0x000fe2000ff1e0ff */
[----:B---3--:R-:W2:Y:S03]  /*01d0*/  LDG.E.U8.CONSTANT R4, desc[UR4][R4.64] ;  /* 0x0000000404047981 */ /* 0x008ea6000c1e9100 */
[----:B------:R-:W-:Y:S01]  /*01e0*/  IADD3.X R7, PT, PT, R7, UR11, RZ, P0, !PT ;  /* 0x0000000b07077c10 */ /* 0x000fe200087fe4ff */
[----:B------:R-:W3:Y:S04]  /*01f0*/  LDG.E.U8.CONSTANT R8, desc[UR4][R8.64] ;  /* 0x0000000408087981 */ /* 0x000ee8000c1e9100 */
[----:B------:R-:W4:Y:S01]  /*0200*/  LDG.E.U8.CONSTANT R6, desc[UR4][R6.64] ;  /* 0x0000000406067981 */ /* 0x000f22000c1e9100 */
[----:B0-----:R-:W-:-:S04]  /*0210*/  IMAD R0, R0, UR6, RZ ;  /* 0x0000000600007c24 */ /* 0x001fc8000f8e02ff */
[----:B------:R-:W-:Y:S01]  /*0220*/  IMAD R0, R3, 0x3, R0 ;  /* 0x0000000303007824 */ /* 0x000fe200078e0200 */
[----:B--2---:R-:W-:Y:S02]  /*0230*/  I2FP.F32.U32 R2, R4 ;  /* 0x0000000400027245 */ /* 0x004fe40000201000 */
[----:B---3--:R-:W-:-:S03]  /*0240*/  I2FP.F32.U32 R10, R8 ;  /* 0x00000008000a7245 */ /* 0x008fc60000201000 */
[----:B------:R-:W-:Y:S02]  /*0250*/  FADD R2, R2, -16 ;  /* 0xc180000002027421 */ /* 0x000fe40000000000 */
[----:B------:R-:W-:Y:S02]  /*0260*/  FADD R10, R10, -128 ;  /* 0xc30000000a0a7421 */ /* 0x000fe40000000000 */
[----:B------:R-:W-:Y:S01]  /*0270*/  FMUL R11, R2, 1.1640000343322753906 ;  /* 0x3f94fdf4020b7820 */ /* 0x000fe20000400000 */
[----:B----4-:R-:W-:-:S03]  /*0280*/  I2FP.F32.U32 R2, R6 ;  /* 0x0000000600027245 */ /* 0x010fc60000201000 */
[----:B------:R-:W-:Y:S02]  /*0290*/  FFMA R4, R10, 1.7929999828338623047, R11 ;  /* 0x3fe581060a047823 */ /* 0x000fe4000000000b */
[----:B------:R-:W-:-:S03]  /*02a0*/  FADD R2, R2, -128 ;  /* 0xc300000002027421 */ /* 0x000fc60000000000 */
[----:B------:R-:W-:Y:S01]  /*02b0*/  FMNMX R5, RZ, R4, !PT ;  /* 0x00000004ff057209 */ /* 0x000fe20007800000 */
[C-C-:B------:R-:W-:Y:S01]  /*02c0*/  FFMA R4, R2.reuse, 2.1119999885559082031, R11.reuse ;  /* 0x40072b0202047823 */ /* 0x140fe2000000000b */
[----:B------:R-:W-:Y:S01]  /*02d0*/  FFMA R11, R2, -0.2129999995231628418, R11 ;  /* 0xbe5a1cac020b7823 */ /* 0x000fe2000000000b */
[----:B------:R-:W-:Y:S02]  /*02e0*/  IADD3 R2, P0, PT, R0, UR14, RZ ;  /* 0x0000000e00027c10 */ /* 0x000fe4000ff1e0ff */
[----:B------:R-:W-:Y:S01]  /*02f0*/  FMNMX R5, R5, 255, PT ;  /* 0x437f000005057809 */ /* 0x000fe20003800000 */
[----:B------:R-:W-:Y:S01]  /*0300*/  FFMA R11, R10, -0.53299999237060546875, R11 ;  /* 0xbf0872b00a0b7823 */ /* 0x000fe2000000000b */
[----:B------:R-:W-:Y:S02]  /*0310*/  FMNMX R4, RZ, R4, !PT ;  /* 0x00000004ff047209 */ /* 0x000fe40007800000 */
[----:B------:R-:W-:Y:S02]  /*0320*/  LEA.HI.X.SX32 R3, R0, UR15, 0x1, P0 ;  /* 0x0000000f00037c11 */ /* 0x000fe400080f0eff */
[----:B------:R-:W-:Y:S01]  /*0330*/  FMNMX R11, RZ, R11, !PT ;  /* 0x0000000bff0b7209 */ /* 0x000fe20007800000 */
[----:B------:R-:W0:Y:S01]  /*0340*/  F2I.U32.TRUNC.NTZ R5, R5 ;  /* 0x0000000500057305 */ /* 0x000e22000020f000 */
[----:B------:R-:W-:-:S02]  /*0350*/  FMNMX R4, R4, 255, PT ;  /* 0x437f000004047809 */ /* 0x000fc40003800000 */
[----:B------:R-:W-:-:S05]  /*0360*/  FMNMX R11, R11, 255, PT ;  /* 0x437f00000b0b7809 */ /* 0x000fca0003800000 */
[----:B------:R-:W1:Y:S01]  /*0370*/  F2I.U32.TRUNC.NTZ R7, R4 ;  /* 0x0000000400077305 */ /* 0x000e62000020f000 */
[----:B0-----:R-:W-:Y:S07]  /*0380*/  STG.E.U8 desc[UR4][R2.64], R5 ;  /* 0x0000000502007986 */ /* 0x001fee000c101104 */
[----:B------:R-:W0:Y:S01]  /*0390*/  F2I.U32.TRUNC.NTZ R11, R11 ;  /* 0x0000000b000b7305 */ /* 0x000e22000020f000 */
[----:B-1----:R-:W-:Y:S04]  /*03a0*/  STG.E.U8 desc[UR4][R2.64+0x2], R7 ;  /* 0x0000020702007986 */ /* 0x002fe8000c101104 */
[----:B0-----:R-:W-:Y:S01]  /*03b0*/  STG.E.U8 desc[UR4][R2.64+0x1], R11 ;  /* 0x0000010b02007986 */ /* 0x001fe2000c101104 */
[----:B------:R-:W-:Y:S05]  /*03c0*/  EXIT ;  /* 0x000000000000794d */ /* 0x000fea0003800000 */
.L_x_39:
        /* <DEDUP_REMOVED lines=11> */
.L_x_83:


//--------------------- .text._Z19yuvToRgbKernel_fp32PKhS0_S0_PfS1_S1_iiii --------------------------
	.section	.text._Z19yuvToRgbKernel_fp32PKhS0_S0_PfS1_S1_iiii,"ax",@progbits
	.align	128
.text._Z19yuvToRgbKernel_fp32PKhS0_S0_PfS1_S1_iiii:
        .type           _Z19yuvToRgbKernel_fp32PKhS0_S0_PfS1_S1_iiii,@function
        .size           _Z19yuvToRgbKernel_fp32PKhS0_S0_PfS1_S1_iiii,(.L_x_84 - _Z19yuvToRgbKernel_fp32PKhS0_S0_PfS1_S1_iiii)
        .other          _Z19yuvToRgbKernel_fp32PKhS0_S0_PfS1_S1_iiii,@"STO_CUDA_ENTRY STV_DEFAULT"
_Z19yuvToRgbKernel_fp32PKhS0_S0_PfS1_S1_iiii:
        /* <DEDUP_REMOVED lines=18> */
[----:B------:R-:W2:Y:S01]  /*0120*/  LDCU.64 UR12, c[0x0][0x390] ;  /* 0x00007200ff0c77ac */ /* 0x000ea20008000a00 */
[----:B------:R-:W3:Y:S01]  /*0130*/  LDCU.64 UR4, c[0x0][0x358] ;  /* 0x00006b00ff0477ac */ /* 0x000ee20008000a00 */
[----:B0-----:R-:W-:Y:S02]  /*0140*/  IMAD R4, R2, UR6, R5 ;  /* 0x0000000602047c24 */ /* 0x001fe4000f8e0205 */
[----:B------:R-:W-:-:S03]  /*0150*/  IMAD R0, R0, UR7, R3 ;  /* 0x0000000700007c24 */ /* 0x000fc6000f8e0203 */
[----:B-1----:R-:W-:Y:S02]  /*0160*/  IADD3 R8, P0, PT, R4, UR8, RZ ;  /* 0x0000000804087c10 */ /* 0x002fe4000ff1e0ff */
[----:B------:R-:W-:Y:S02]  /*0170*/  SHF.R.S32.HI R3, RZ, 0x1f, R0 ;  /* 0x0000001fff037819 */ /* 0x000fe40000011400 */
[----:B--2---:R-:W-:Y:S02]  /*0180*/  IADD3 R12, P1, PT, R0, UR12, RZ ;  /* 0x0000000c000c7c10 */ /* 0x004fe4000ff3e0ff */
[----:B------:R-:W-:Y:S02]  /*0190*/  LEA.HI.X.SX32 R9, R4, UR9, 0x1, P0 ;  /* 0x0000000904097c11 */ /* 0x000fe400080f0eff */
[----:B------:R-:W-:-:S03]  /*01a0*/  IADD3.X R13, PT, PT, R3, UR13, RZ, P1, !PT ;  /* 0x0000000d030d7c10 */ /* 0x000fc60008ffe4ff */
[----:B---3--:R-:W2:Y:S04]  /*01b0*/  LDG.E.U8 R8, desc[UR4][R8.64] ;  /* 0x0000000408087981 */ /* 0x008ea8000c1e1100 */
[----:B------:R-:W3:Y:S01]  /*01c0*/  LDG.E.U8 R12, desc[UR4][R12.64] ;  /* 0x000000040c0c7981 */ /* 0x000ee2000c1e1100 */
[----:B------:R-:W-:-:S04]  /*01d0*/  IADD3 R10, P0, PT, R0, UR10, RZ ;  /* 0x0000000a000a7c10 */ /* 0x000fc8000ff1e0ff */
[----:B------:R-:W-:-:S05]  /*01e0*/  IADD3.X R11, PT, PT, R3, UR11, RZ, P0, !PT ;  /* 0x0000000b030b7c10 */ /* 0x000fca00087fe4ff */
[----:B------:R-:W4:Y:S01]  /*01f0*/  LDG.E.U8 R10, desc[UR4][R10.64] ;  /* 0x000000040a0a7981 */ /* 0x000f22000c1e1100 */
[----:B------:R-:W-:Y:S01]  /*0200*/  IMAD.MOV.U32 R6, RZ, RZ, 0x3b808081 ;  /* 0x3b808081ff067424 */ /* 0x000fe200078e00ff */
[----:B------:R-:W-:Y:S01]  /*0210*/  BSSY.RECONVERGENT B0, `(.L_x_40) ;  /* 0x0000015000007945 */ /* 0x000fe20003800200 */
[----:B------:R-:W-:-:S04]  /*0220*/  IMAD.MOV.U32 R4, RZ, RZ, 0x437f0000 ;  /* 0x437f0000ff047424 */ /* 0x000fc800078e00ff */
[----:B------:R-:W-:-:S04]  /*0230*/  FFMA R3, R6, -R4, 1 ;  /* 0x3f80000006037423 */ /* 0x000fc80000000804 */
[----:B------:R-:W-:Y:S01]  /*0240*/  FFMA R3, R3, R6, 0.0039215688593685626984 ;  /* 0x3b80808103037423 */ /* 0x000fe20000000006 */
[----:B--2---:R-:W-:Y:S02]  /*0250*/  I2FP.F32.U32 R0, R8 ;  /* 0x0000000800007245 */ /* 0x004fe40000201000 */
[----:B---3--:R-:W-:-:S03]  /*0260*/  I2FP.F32.U32 R7, R12 ;  /* 0x0000000c00077245 */ /* 0x008fc60000201000 */
[----:B------:R-:W-:Y:S02]  /*0270*/  FADD R0, R0, -16 ;  /* 0xc180000000007421 */ /* 0x000fe40000000000 */
[----:B------:R-:W-:Y:S02]  /*0280*/  FADD R7, R7, -128 ;  /* 0xc300000007077421 */ /* 0x000fe40000000000 */
[----:B------:R-:W-:-:S04]  /*0290*/  FMUL R8, R0, 1.1640000343322753906 ;  /* 0x3f94fdf400087820 */ /* 0x000fc80000400000 */
[----:B------:R-:W-:Y:S01]  /*02a0*/  FFMA R0, R7, 1.7929999828338623047, R8 ;  /* 0x3fe5810607007823 */ /* 0x000fe20000000008 */
[----:B----4-:R-:W-:-:S03]  /*02b0*/  I2FP.F32.U32 R9, R10 ;  /* 0x0000000a00097245 */ /* 0x010fc60000201000 */
[----:B------:R-:W0:Y:S01]  /*02c0*/  FCHK P0, R0, 255 ;  /* 0x437f000000007902 */ /* 0x000e220000000000 */
[----:B------:R-:W-:Y:S01]  /*02d0*/  FFMA R6, R0, R3, RZ ;  /* 0x0000000300067223 */ /* 0x000fe200000000ff */
[----:B------:R-:W-:-:S03]  /*02e0*/  FADD R9, R9, -128 ;  /* 0xc300000009097421 */ /* 0x000fc60000000000 */
[----:B------:R-:W-:-:S04]  /*02f0*/  FFMA R10, R6, -255, R0 ;  /* 0xc37f0000060a7823 */ /* 0x000fc80000000000 */
[----:B------:R-:W-:Y:S01]  /*0300*/  FFMA R6, R3, R10, R6 ;  /* 0x0000000a03067223 */ /* 0x000fe20000000006 */
[----:B0-----:R-:W-:Y:S06]  /*0310*/  @!P0 BRA `(.L_x_41) ;  /* 0x0000000000108947 */ /* 0x001fec0003800000 */
[----:B------:R-:W-:Y:S01]  /*0320*/  IMAD.MOV.U32 R3, RZ, RZ, R0 ;  /* 0x000000ffff037224 */ /* 0x000fe200078e0000 */
[----:B------:R-:W-:-:S07]  /*0330*/  MOV R10, 0x350 ;  /* 0x00000350000a7802 */ /* 0x000fce0000000f00 */
[----:B------:R-:W-:Y:S05]  /*0340*/  CALL.REL.NOINC `($__internal_2_$__cuda_sm3x_div_rn_noftz_f32_slowpath) ;  /* 0x0000000000cc7944 */ /* 0x000fea0003c00000 */
[----:B------:R-:W-:-:S07]  /*0350*/  IMAD.MOV.U32 R6, RZ, RZ, R0 ;  /* 0x000000ffff067224 */ /* 0x000fce00078e0000 */
.L_x_41:
[----:B------:R-:W-:Y:S05]  /*0360*/  BSYNC.RECONVERGENT B0 ;  /* 0x0000000000007941 */ /* 0x000fea0003800200 */
.L_x_40:
[----:B------:R-:W-:Y:S01]  /*0370*/  FFMA R0, R9, -0.2129999995231628418, R8 ;  /* 0xbe5a1cac09007823 */ /* 0x000fe20000000008 */
[----:B------:R-:W-:Y:S01]  /*0380*/  IMAD.MOV.U32 R11, RZ, RZ, 0x3b808081 ;  /* 0x3b808081ff0b7424 */ /* 0x000fe200078e00ff */
[----:B------:R-:W-:Y:S02]  /*0390*/  BSSY.RECONVERGENT B0, `(.L_x_42) ;  /* 0x000000c000007945 */ /* 0x000fe40003800200 */
[----:B------:R-:W-:Y:S01]  /*03a0*/  FFMA R3, R7, -0.53299999237060546875, R0 ;  /* 0xbf0872b007037823 */ /* 0x000fe20000000000 */
[----:B------:R-:W-:-:S03]  /*03b0*/  FFMA R10, R11, -R4, 1 ;  /* 0x3f8000000b0a7423 */ /* 0x000fc60000000804 */
[----:B------:R-:W0:Y:S01]  /*03c0*/  FCHK P0, R3, 255 ;  /* 0x437f000003007902 */ /* 0x000e220000000000 */
[----:B------:R-:W-:-:S04]  /*03d0*/  FFMA R0, R10, R11, 0.0039215688593685626984 ;  /* 0x3b8080810a007423 */ /* 0x000fc8000000000b */
[----:B------:R-:W-:-:S04]  /*03e0*/  FFMA R10, R0, R3, RZ ;  /* 0x00000003000a7223 */ /* 0x000fc800000000ff */
[----:B------:R-:W-:-:S04]  /*03f0*/  FFMA R7, R10, -255, R3 ;  /* 0xc37f00000a077823 */ /* 0x000fc80000000003 */
[----:B------:R-:W-:Y:S01]  /*0400*/  FFMA R7, R0, R7, R10 ;  /* 0x0000000700077223 */ /* 0x000fe2000000000a */
[----:B0-----:R-:W-:Y:S06]  /*0410*/  @!P0 BRA `(.L_x_43) ;  /* 0x00000000000c8947 */ /* 0x001fec0003800000 */
[----:B------:R-:W-:-:S07]  /*0420*/  MOV R10, 0x440 ;  /* 0x00000440000a7802 */ /* 0x000fce0000000f00 */
[----:B------:R-:W-:Y:S05]  /*0430*/  CALL.REL.NOINC `($__internal_2_$__cuda_sm3x_div_rn_noftz_f32_slowpath) ;  /* 0x0000000000907944 */ /* 0x000fea0003c00000 */
[----:B------:R-:W-:-:S07]  /*0440*/  IMAD.MOV.U32 R7, RZ, RZ, R0 ;  /* 0x000000ffff077224 */ /* 0x000fce00078e0000 */
.L_x_43:
[----:B------:R-:W-:Y:S05]  /*0450*/  BSYNC.RECONVERGENT B0 ;  /* 0x0000000000007941 */ /* 0x000fea0003800200 */
.L_x_42:
[----:B------:R-:W-:Y:S01]  /*0460*/  FFMA R3, R9, 2.1119999885559082031, R8 ;  /* 0x40072b0209037823 */ /* 0x000fe20000000008 */
[----:B------:R-:W-:Y:S01]  /*0470*/  IMAD.MOV.U32 R11, RZ, RZ, 0x3b808081 ;  /* 0x3b808081ff0b7424 */ /* 0x000fe200078e00ff */
[----:B------:R-:W-:Y:S02]  /*0480*/  BSSY.RECONVERGENT B0, `(.L_x_44) ;  /* 0x000000a000007945 */ /* 0x000fe40003800200 */
[----:B------:R-:W0:Y:S01]  /*0490*/  FCHK P0, R3, 255 ;  /* 0x437f000003007902 */ /* 0x000e220000000000 */
[----:B------:R-:W-:-:S04]  /*04a0*/  FFMA R0, R11, -R4, 1 ;  /* 0x3f8000000b007423 */ /* 0x000fc80000000804 */
[----:B------:R-:W-:-:S04]  /*04b0*/  FFMA R0, R0, R11, 0.0039215688593685626984 ;  /* 0x3b80808100007423 */ /* 0x000fc8000000000b */
[----:B------:R-:W-:-:S04]  /*04c0*/  FFMA R8, R0, R3, RZ ;  /* 0x0000000300087223 */ /* 0x000fc800000000ff */
[----:B------:R-:W-:-:S04]  /*04d0*/  FFMA R9, R8, -255, R3 ;  /* 0xc37f000008097823 */ /* 0x000fc80000000003 */
[----:B------:R-:W-:Y:S01]  /*04e0*/  FFMA R0, R0, R9, R8 ;  /* 0x0000000900007223 */ /* 0x000fe20000000008 */
[----:B0-----:R-:W-:Y:S06]  /*04f0*/  @!P0 BRA `(.L_x_45) ;  /* 0x0000000000088947 */ /* 0x001fec0003800000 */
[----:B------:R-:W-:-:S07]  /*0500*/  MOV R10, 0x520 ;  /* 0x00000520000a7802 */ /* 0x000fce0000000f00 */
[----:B------:R-:W-:Y:S05]  /*0510*/  CALL.REL.NOINC `($__internal_2_$__cuda_sm3x_div_rn_noftz_f32_slowpath) ;  /* 0x0000000000587944 */ /* 0x000fea0003c00000 */
.L_x_45:
[----:B------:R-:W-:Y:S05]  /*0520*/  BSYNC.RECONVERGENT B0 ;  /* 0x0000000000007941 */ /* 0x000fea0003800200 */
.L_x_44:
[----:B------:R-:W0:Y:S01]  /*0530*/  LDC.64 R8, c[0x0][0x398] ;  /* 0x0000e600ff087b82 */ /* 0x000e220000000a00 */
[----:B------:R-:W1:Y:S01]  /*0540*/  LDCU UR6, c[0x0][0x3b0] ;  /* 0x00007600ff0677ac */ /* 0x000e620008000800 */
[C---:B------:R-:W-:Y:S02]  /*0550*/  FSETP.GEU.AND P0, PT, R6.reuse, RZ, PT ;  /* 0x000000ff0600720b */ /* 0x040fe40003f0e000 */
[----:B------:R-:W-:Y:S02]  /*0560*/  FMNMX.NAN R14, R6, 1, PT ;  /* 0x3f800000060e7809 */ /* 0x000fe40003820000 */
[C---:B------:R-:W-:Y:S02]  /*0570*/  FSETP.GEU.AND P1, PT, R7.reuse, RZ, PT ;  /* 0x000000ff0700720b */ /* 0x040fe40003f2e000 */
[----:B------:R-:W2:Y:S01]  /*0580*/  LDC.64 R10, c[0x0][0x3a0] ;  /* 0x0000e800ff0a7b82 */ /* 0x000ea20000000a00 */
[----:B------:R-:W-:Y:S02]  /*0590*/  FMNMX.NAN R16, R7, 1, PT ;  /* 0x3f80000007107809 */ /* 0x000fe40003820000 */
[----:B------:R-:W-:-:S02]  /*05a0*/  FSETP.GEU.AND P2, PT, R0, RZ, PT ;  /* 0x000000ff0000720b */ /* 0x000fc40003f4e000 */
[----:B------:R-:W-:-:S03]  /*05b0*/  FMNMX.NAN R0, R0, 1, PT ;  /* 0x3f80000000007809 */ /* 0x000fc60003820000 */
[----:B------:R-:W3:Y:S01]  /*05c0*/  LDC.64 R12, c[0x0][0x3a8] ;  /* 0x0000ea00ff0c7b82 */ /* 0x000ee20000000a00 */
[----:B-1----:R-:W-:-:S04]  /*05d0*/  IMAD R15, R2, UR6, R5 ;  /* 0x00000006020f7c24 */ /* 0x002fc8000f8e0205 */
[----:B0-----:R-:W-:Y:S01]  /*05e0*/  IMAD.WIDE R2, R15, 0x4, R8 ;  /* 0x000000040f027825 */ /* 0x001fe200078e0208 */
[----:B------:R-:W-:-:S05]  /*05f0*/  FSEL R9, R14, RZ, P0 ;  /* 0x000000ff0e097208 */ /* 0x000fca0000000000 */
[----:B------:R-:W-:Y:S01]  /*0600*/  STG.E desc[UR4][R2.64], R9 ;  /* 0x0000000902007986 */ /* 0x000fe2000c101904 */
[----:B--2---:R-:W-:Y:S01]  /*0610*/  IMAD.WIDE R4, R15, 0x4, R10 ;  /* 0x000000040f047825 */ /* 0x004fe200078e020a */
[----:B------:R-:W-:-:S05]  /*0620*/  FSEL R11, R16, RZ, P1 ;  /* 0x000000ff100b7208 */ /* 0x000fca0000800000 */
[----:B------:R-:W-:Y:S01]  /*0630*/  STG.E desc[UR4][R4.64], R11 ;  /* 0x0000000b04007986 */ /* 0x000fe2000c101904 */
[----:B---3--:R-:W-:Y:S01]  /*0640*/  IMAD.WIDE R6, R15, 0x4, R12 ;  /* 0x000000040f067825 */ /* 0x008fe200078e020c */
[----:B------:R-:W-:-:S05]  /*0650*/  FSEL R13, R0, RZ, P2 ;  /* 0x000000ff000d7208 */ /* 0x000fca0001000000 */
[----:B------:R-:W-:Y:S01]  /*0660*/  STG.E desc[UR4][R6.64], R13 ;  /* 0x0000000d06007986 */ /* 0x000fe2000c101904 */
[----:B------:R-:W-:Y:S05]  /*0670*/  EXIT ;  /* 0x000000000000794d */ /* 0x000fea0003800000 */
        .weak           $__internal_2_$__cuda_sm3x_div_rn_noftz_f32_slowpath
        .type           $__internal_2_$__cuda_sm3x_div_rn_noftz_f32_slowpath,@function
        .size           $__internal_2_$__cuda_sm3x_div_rn_noftz_f32_slowpath,(.L_x_84 - $__internal_2_$__cuda_sm3x_div_rn_noftz_f32_slowpath)
$__internal_2_$__cuda_sm3x_div_rn_noftz_f32_slowpath:
[----:B------:R-:W-:Y:S01]  /*0680*/  SHF.R.U32.HI R12, RZ, 0x17, R4 ;  /* 0x00000017ff0c7819 */ /* 0x000fe20000011604 */
[----:B------:R-:W-:Y:S01]  /*0690*/  BSSY.RECONVERGENT B1, `(.L_x_46) ;  /* 0x0000064000017945 */ /* 0x000fe20003800200 */
[----:B------:R-:W-:Y:S01]  /*06a0*/  SHF.R.U32.HI R0, RZ, 0x17, R3 ;  /* 0x00000017ff007819 */ /* 0x000fe20000011603 */
[----:B------:R-:W-:Y:S01]  /*06b0*/  IMAD.MOV.U32 R14, RZ, RZ, 0x437f0000 ;  /* 0x437f0000ff0e7424 */ /* 0x000fe200078e00ff */
        /* <DEDUP_REMOVED lines=30> */
[----:B------:R-:W-:Y:S02]  /*08a0*/  @!P1 FFMA R14, R0, 1.84467440737095516160e+19, RZ ;  /* 0x5f800000000e9823 */ /* 0x000fe400000000ff */
[----:B------:R-:W-:-:S07]  /*08b0*/  @!P1 VIADD R11, R11, 0x40 ;  /* 0x000000400b0b9836 */ /* 0x000fce0000000000 */
.L_x_47:
        /* <DEDUP_REMOVED lines=17> */
[----:B------:R-:W-:-:S05]  /*09d0*/  LOP3.LUT R3, R3, 0xff, RZ, 0xc0, !PT ;  /* 0x000000ff03037812 */ /* 0x000fca00078ec0ff */
[----:B------:R-:W-:-:S04]  /*09e0*/  IMAD.IADD R13, R3, 0x1, R12 ;  /* 0x00000001030d7824 */ /* 0x000fc800078e020c */
        /* <DEDUP_REMOVED lines=11> */
[C---:B------:R-:W-:Y:S02]  /*0aa0*/  VIADD R14, R13.reuse, 0x20 ;  /* 0x000000200d0e7836 */ /* 0x040fe40000000000 */
[CCC-:B------:R-:W-:Y:S01]  /*0ab0*/  FFMA.RM R12, R18.reuse, R16.reuse, R15.reuse ;  /* 0x00000010120c7223 */ /* 0x1c0fe2000000400f */
[----:B------:R-:W-:Y:S02]  /*0ac0*/  ISETP.NE.AND P2, PT, R13, RZ, PT ;  /* 0x000000ff0d00720c */ /* 0x000fe40003f45270 */
[----:B------:R-:W-:Y:S01]  /*0ad0*/  LOP3.LUT R11, R3, 0x7fffff, RZ, 0xc0, !PT ;  /* 0x007fffff030b7812 */ /* 0x000fe200078ec0ff */
[----:B------:R-:W-:Y:S01]  /*0ae0*/  FFMA.RP R3, R18, R16, R15 ;  /* 0x0000001012037223 */ /* 0x000fe2000000800f */
[----:B------:R-:W-:Y:S01]  /*0af0*/  ISETP.NE.AND P1, PT, R13, RZ, PT ;  /* 0x000000ff0d00720c */ /* 0x000fe20003f25270 */
[----:B------:R-:W-:Y:S01]  /*0b00*/  IMAD.MOV R13, RZ, RZ, -R13 ;  /* 0x000000ffff0d7224 */ /* 0x000fe200078e0a0d */
[----:B------:R-:W-:-:S02]  /*0b10*/  LOP3.LUT R11, R11, 0x800000, RZ, 0xfc, !PT ;  /* 0x008000000b0b7812 */ /* 0x000fc400078efcff */
[----:B------:R-:W-:Y:S02]  /*0b20*/  FSETP.NEU.FTZ.AND P0, PT, R3, R12, PT ;  /* 0x0000000c0300720b */ /* 0x000fe40003f1d000 */
[----:B------:R-:W-:Y:S02]  /*0b30*/  SHF.L.U32 R14, R11, R14, RZ ;  /* 0x0000000e0b0e7219 */ /* 0x000fe400000006ff */
[----:B------:R-:W-:Y:S02]  /*0b40*/  SEL R12, R13, RZ, P2 ;  /* 0x000000ff0d0c7207 */ /* 0x000fe40001000000 */
[----:B------:R-:W-:Y:S02]  /*0b50*/  ISETP.NE.AND P1, PT, R14, RZ, P1 ;  /* 0x000000ff0e00720c */ /* 0x000fe40000f25270 */
[----:B------:R-:W-:Y:S02]  /*0b60*/  SHF.R.U32.HI R12, RZ, R12, R11 ;  /* 0x0000000cff0c7219 */ /* 0x000fe4000001160b */
[----:B------:R-:W-:-:S02]  /*0b70*/  PLOP3.LUT P0, PT, P0, P1, PT, 0xf8, 0x8f ;  /* 0x00000000008f781c */ /* 0x000fc40000703f70 */
[----:B------:R-:W-:Y:S02]  /*0b80*/  SHF.R.U32.HI R14, RZ, 0x1, R12 ;  /* 0x00000001ff0e7819 */ /* 0x000fe4000001160c */
[----:B------:R-:W-:-:S04]  /*0b90*/  SEL R3, RZ, 0x1, !P0 ;  /* 0x00000001ff037807 */ /* 0x000fc80004000000 */
[----:B------:R-:W-:-:S04]  /*0ba0*/  LOP3.LUT R3, R3, 0x1, R14, 0xf8, !PT ;  /* 0x0000000103037812 */ /* 0x000fc800078ef80e */
[----:B------:R-:W-:-:S05]  /*0bb0*/  LOP3.LUT R3, R3, R12, RZ, 0xc0, !PT ;  /* 0x0000000c03037212 */ /* 0x000fca00078ec0ff */
[----:B------:R-:W-:-:S05]  /*0bc0*/  IMAD.IADD R3, R14, 0x1, R3 ;  /* 0x000000010e037824 */ /* 0x000fca00078e0203 */
[----:B------:R-:W-:Y:S01]  /*0bd0*/  LOP3.LUT R0, R3, R0, RZ, 0xfc, !PT ;  /* 0x0000000003007212 */ /* 0x000fe200078efcff */
[----:B------:R-:W-:Y:S06]  /*0be0*/  BRA `(.L_x_55) ;  /* 0x0000000000107947 */ /* 0x000fec0003800000 */
.L_x_54:
[----:B------:R-:W-:-:S04]  /*0bf0*/  LOP3.LUT R0, R0, 0x80000000, RZ, 0xc0, !PT ;  /* 0x8000000000007812 */ /* 0x000fc800078ec0ff */
[----:B------:R-:W-:Y:S01]  /*0c00*/  LOP3.LUT R0, R0, 0x7f800000, RZ, 0xfc, !PT ;  /* 0x7f80000000007812 */ /* 0x000fe200078efcff */
[----:B------:R-:W-:Y:S06]  /*0c10*/  BRA `(.L_x_55) ;  /* 0x0000000000047947 */ /* 0x000fec0003800000 */
.L_x_53:
[----:B------:R-:W-:-:S07]  /*0c20*/  IMAD R0, R12, 0x800000, R0 ;  /* 0x008000000c007824 */ /* 0x000fce00078e0200 */
.L_x_55:
[----:B------:R-:W-:Y:S05]  /*0c30*/  BSYNC.RECONVERGENT B2 ;  /* 0x0000000000027941 */ /* 0x000fea0003800200 */
.L_x_52:
[----:B------:R-:W-:Y:S05]  /*0c40*/  BRA `(.L_x_56) ;  /* 0x0000000000207947 */ /* 0x000fea0003800000 */
.L_x_51:
[----:B------:R-:W-:-:S04]  /*0c50*/  LOP3.LUT R0, R14, 0x80000000, R3, 0x48, !PT ;  /* 0x800000000e007812 */ /* 0x000fc800078e4803 */
[----:B------:R-:W-:Y:S01]  /*0c60*/  LOP3.LUT R0, R0, 0x7f800000, RZ, 0xfc, !PT ;  /* 0x7f80000000007812 */ /* 0x000fe200078efcff */
[----:B------:R-:W-:Y:S06]  /*0c70*/  BRA `(.L_x_56) ;  /* 0x0000000000147947 */ /* 0x000fec0003800000 */
.L_x_50:
[----:B------:R-:W-:Y:S01]  /*0c80*/  LOP3.LUT R0, R14, 0x80000000, R3, 0x48, !PT ;  /* 0x800000000e007812 */ /* 0x000fe200078e4803 */
[----:B------:R-:W-:Y:S06]  /*0c90*/  BRA `(.L_x_56) ;  /* 0x00000000000c7947 */ /* 0x000fec0003800000 */
.L_x_49:
[----:B------:R-:W0:Y:S01]  /*0ca0*/  MUFU.RSQ R0, -QNAN ;  /* 0xffc0000000007908 */ /* 0x000e220000001400 */
[----:B------:R-:W-:Y:S05]  /*0cb0*/  BRA `(.L_x_56) ;  /* 0x0000000000047947 */ /* 0x000fea0003800000 */
.L_x_48:
[----:B------:R-:W-:-:S07]  /*0cc0*/  FADD.FTZ R0, R3, R0 ;  /* 0x0000000003007221 */ /* 0x000fce0000010000 */
.L_x_56:
[----:B------:R-:W-:Y:S05]  /*0cd0*/  BSYNC.RECONVERGENT B1 ;  /* 0x0000000000017941 */ /* 0x000fea0003800200 */
.L_x_46:
[----:B------:R-:W-:-:S04]  /*0ce0*/  IMAD.MOV.U32 R11, RZ, RZ, 0x0 ;  /* 0x00000000ff0b7424 */ /* 0x000fc800078e00ff */
[----:B0-----:R-:W-:Y:S05]  /*0cf0*/  RET.REL.NODEC R10 `(_Z19yuvToRgbKernel_fp32PKhS0_S0_PfS1_S1_iiii) ;  /* 0xfffffff00ac07950 */ /* 0x001fea0003c3ffff */
.L_x_57:
        /* <DEDUP_REMOVED lines=16> */
.L_x_84:


//--------------------- .text._Z19yuvToRgbKernel_fp16PKhS0_S0_P6__halfS2_S2_iiii --------------------------
	.section	.text._Z19yuvToRgbKernel_fp16PKhS0_S0_P6__halfS2_S2_iiii,"ax",@progbits
	.align	128
.text._Z19yuvToRgbKernel_fp16PKhS0_S0_P6__halfS2_S2_iiii:
        .type           _Z19yuvToRgbKernel_fp16PKhS0_S0_P6__halfS2_S2_iiii,@function
        .size           _Z19yuvToRgbKernel_fp16PKhS0_S0_P6__halfS2_S2_iiii,(.L_x_86 - _Z19yuvToRgbKernel_fp16PKhS0_S0_P6__halfS2_S2_iiii)
        .other          _Z19yuvToRgbKernel_fp16PKhS0_S0_P6__halfS2_S2_iiii,@"STO_CUDA_ENTRY STV_DEFAULT"
_Z19yuvToRgbKernel_fp16PKhS0_S0_P6__halfS2_S2_iiii:
        /* <DEDUP_REMOVED lines=52> */
[----:B------:R-:W-:Y:S05]  /*0340*/  CALL.REL.NOINC `($__internal_3_$__cuda_sm3x_div_rn_noftz_f32_slowpath) ;  /* 0x0000000000d87944 */ /* 0x000fea0003c00000 */
[----:B------:R-:W-:-:S07]  /*0350*/  IMAD.MOV.U32 R6, RZ, RZ, R0 ;  /* 0x000000ffff067224 */ /* 0x000fce00078e0000 */
.L_x_59:
[----:B------:R-:W-:Y:S05]  /*0360*/  BSYNC.RECONVERGENT B0 ;  /* 0x0000000000007941 */ /* 0x000fea0003800200 */
.L_x_58:
        /* <DEDUP_REMOVED lines=12> */
[----:B------:R-:W-:Y:S05]  /*0430*/  CALL.REL.NOINC `($__internal_3_$__cuda_sm3x_div_rn_noftz_f32_slowpath) ;  /* 0x00000000009c7944 */ /* 0x000fea0003c00000 */
[----:B------:R-:W-:-:S07]  /*0440*/  IMAD.MOV.U32 R14, RZ, RZ, R0 ;  /* 0x000000ffff0e7224 */ /* 0x000fce00078e0000 */
.L_x_61:
[----:B------:R-:W-:Y:S05]  /*0450*/  BSYNC.RECONVERGENT B0 ;  /* 0x0000000000007941 */ /* 0x000fea0003800200 */
.L_x_60:
        /* <DEDUP_REMOVED lines=11> */
[----:B------:R-:W-:Y:S05]  /*0510*/  CALL.REL.NOINC `($__internal_3_$__cuda_sm3x_div_rn_noftz_f32_slowpath) ;  /* 0x0000000000647944 */ /* 0x000fea0003c00000 */
.L_x_63:
[----:B------:R-:W-:Y:S05]  /*0520*/  BSYNC.RECONVERGENT B0 ;  /* 0x0000000000007941 */ /* 0x000fea0003800200 */
.L_x_62:
        /* <DEDUP_REMOVED lines=8> */
[----:B------:R-:W-:Y:S02]  /*05b0*/  FMNMX.NAN R0, R0, 1, PT ;  /* 0x3f80000000007809 */ /* 0x000fe40003820000 */
[----:B------:R-:W-:Y:S01]  /*05c0*/  FSEL R6, R6, RZ, P0 ;  /* 0x000000ff06067208 */ /* 0x000fe20000000000 */
[----:B------:R-:W3:Y:S01]  /*05d0*/  LDC.64 R8, c[0x0][0x3a8] ;  /* 0x0000ea00ff087b82 */ /* 0x000ee20000000a00 */
[----:B------:R-:W-:Y:S01]  /*05e0*/  FSEL R14, R14, RZ, P1 ;  /* 0x000000ff0e0e7208 */ /* 0x000fe20000800000 */
[----:B-1----:R-:W-:Y:S01]  /*05f0*/  IMAD R5, R2, UR6, R5 ;  /* 0x0000000602057c24 */ /* 0x002fe2000f8e0205 */
[----:B------:R-:W-:Y:S02]  /*0600*/  FSEL R0, R0, RZ, P2 ;  /* 0x000000ff00007208 */ /* 0x000fe40001000000 */
[----:B------:R-:W-:Y:S01]  /*0610*/  F2FP.F16.F32.PACK_AB R6, RZ, R6 ;  /* 0x00000006ff06723e */ /* 0x000fe200000000ff */
[----:B0-----:R-:W-:Y:S01]  /*0620*/  IMAD.WIDE R12, R5, 0x2, R12 ;  /* 0x00000002050c7825 */ /* 0x001fe200078e020c */
[----:B------:R-:W-:-:S02]  /*0630*/  F2FP.F16.F32.PACK_AB R14, RZ, R14 ;  /* 0x0000000eff0e723e */ /* 0x000fc400000000ff */
[----:B------:R-:W-:Y:S02]  /*0640*/  F2FP.F16.F32.PACK_AB R0, RZ, R0 ;  /* 0x00000000ff00723e */ /* 0x000fe400000000ff */
[----:B------:R-:W-:Y:S01]  /*0650*/  STG.E.U16 desc[UR4][R12.64], R6 ;  /* 0x000000060c007986 */ /* 0x000fe2000c101504 */
[----:B--2---:R-:W-:-:S05]  /*0660*/  IMAD.WIDE R10, R5, 0x2, R10 ;  /* 0x00000002050a7825 */ /* 0x004fca00078e020a */
[----:B------:R-:W-:Y:S01]  /*0670*/  STG.E.U16 desc[UR4][R10.64], R14 ;  /* 0x0000000e0a007986 */ /* 0x000fe2000c101504 */
[----:B---3--:R-:W-:-:S05]  /*0680*/  IMAD.WIDE R8, R5, 0x2, R8 ;  /* 0x0000000205087825 */ /* 0x008fca00078e0208 */
[----:B------:R-:W-:Y:S01]  /*0690*/  STG.E.U16 desc[UR4][R8.64], R0 ;  /* 0x0000000008007986 */ /* 0x000fe2000c101504 */
[----:B------:R-:W-:Y:S05]  /*06a0*/  EXIT ;  /* 0x000000000000794d */ /* 0x000fea0003800000 */
        .weak           $__internal_3_$__cuda_sm3x_div_rn_noftz_f32_slowpath
        .type           $__internal_3_$__cuda_sm3x_div_rn_noftz_f32_slowpath,@function
        .size           $__internal_3_$__cuda_sm3x_div_rn_noftz_f32_slowpath,(.L_x_86 - $__internal_3_$__cuda_sm3x_div_rn_noftz_f32_slowpath)
$__internal_3_$__cuda_sm3x_div_rn_noftz_f32_slowpath:
        /* <DEDUP_REMOVED lines=36> */
.L_x_65:
        /* <DEDUP_REMOVED lines=47> */
[----:B------:R-:W-:-:S05]  /*0be0*/  LOP3.LUT R3, R3, R16, RZ, 0xc0, !PT ;  /* 0x0000001003037212 */ /* 0x000fca00078ec0ff */
[----:B------:R-:W-:-:S05]  /*0bf0*/  IMAD.IADD R3, R18, 0x1, R3 ;  /* 0x0000000112037824 */ /* 0x000fca00078e0203 */
[----:B------:R-:W-:Y:S01]  /*0c00*/  LOP3.LUT R0, R3, R0, RZ, 0xfc, !PT ;  /* 0x0000000003007212 */ /* 0x000fe200078efcff */
[----:B------:R-:W-:Y:S06]  /*0c10*/  BRA `(.L_x_73) ;  /* 0x0000000000107947 */ /* 0x000fec0003800000 */
.L_x_72:
[----:B------:R-:W-:-:S04]  /*0c20*/  LOP3.LUT R0, R0, 0x80000000, RZ, 0xc0, !PT ;  /* 0x8000000000007812 */ /* 0x000fc800078ec0ff */
[----:B------:R-:W-:Y:S01]  /*0c30*/  LOP3.LUT R0, R0, 0x7f800000, RZ, 0xfc, !PT ;  /* 0x7f80000000007812 */ /* 0x000fe200078efcff */
[----:B------:R-:W-:Y:S06]  /*0c40*/  BRA `(.L_x_73) ;  /* 0x0000000000047947 */ /* 0x000fec0003800000 */
.L_x_71:
[----:B------:R-:W-:-:S07]  /*0c50*/  IMAD R0, R16, 0x800000, R0 ;  /* 0x0080000010007824 */ /* 0x000fce00078e0200 */
.L_x_73:
[----:B------:R-:W-:Y:S05]  /*0c60*/  BSYNC.RECONVERGENT B2 ;  /* 0x0000000000027941 */ /* 0x000fea0003800200 */
.L_x_70:
[----:B------:R-:W-:Y:S05]  /*0c70*/  BRA `(.L_x_74) ;  /* 0x0000000000207947 */ /* 0x000fea0003800000 */
.L_x_69:
[----:B------:R-:W-:-:S04]  /*0c80*/  LOP3.LUT R0, R16, 0x80000000, R3, 0x48, !PT ;  /* 0x8000000010007812 */ /* 0x000fc800078e4803 */
[----:B------:R-:W-:Y:S01]  /*0c90*/  LOP3.LUT R0, R0, 0x7f800000, RZ, 0xfc, !PT ;  /* 0x7f80000000007812 */ /* 0x000fe200078efcff */
[----:B------:R-:W-:Y:S06]  /*0ca0*/  BRA `(.L_x_74) ;  /* 0x0000000000147947 */ /* 0x000fec0003800000 */
.L_x_68:
[----:B------:R-:W-:Y:S01]  /*0cb0*/  LOP3.LUT R0, R16, 0x80000000, R3, 0x48, !PT ;  /* 0x8000000010007812 */ /* 0x000fe200078e4803 */
[----:B------:R-:W-:Y:S06]  /*0cc0*/  BRA `(.L_x_74) ;  /* 0x00000000000c7947 */ /* 0x000fec0003800000 */
.L_x_67:
[----:B------:R-:W0:Y:S01]  /*0cd0*/  MUFU.RSQ R0, -QNAN ;  /* 0xffc0000000007908 */ /* 0x000e220000001400 */
[----:B------:R-:W-:Y:S05]  /*0ce0*/  BRA `(.L_x_74) ;  /* 0x0000000000047947 */ /* 0x000fea0003800000 */
.L_x_66:
[----:B------:R-:W-:-:S07]  /*0cf0*/  FADD.FTZ R0, R3, R0 ;  /* 0x0000000003007221 */ /* 0x000fce0000010000 */
.L_x_74:
[----:B------:R-:W-:Y:S05]  /*0d00*/  BSYNC.RECONVERGENT B1 ;  /* 0x0000000000017941 */ /* 0x000fea0003800200 */
.L_x_64:
[----:B------:R-:W-:-:S04]  /*0d10*/  IMAD.MOV.U32 R13, RZ, RZ, 0x0 ;  /* 0x00000000ff0d7424 */ /* 0x000fc800078e00ff */
[----:B0-----:R-:W-:Y:S05]  /*0d20*/  RET.REL.NODEC R12 `(_Z19yuvToRgbKernel_fp16PKhS0_S0_P6__halfS2_S2_iiii) ;  /* 0xfffffff00cb47950 */ /* 0x001fea0003c3ffff */
.L_x_75:
        /* <DEDUP_REMOVED lines=13> */
.L_x_86:


//--------------------- .nv.shared.reserved.0     --------------------------
	.section	.nv.shared.reserved.0,"aw",@nobits
	.weak		__nv_reservedSMEM_offset_0_alias
	.size		__nv_reservedSMEM_offset_0_alias, 0, 64
	.other		__nv_reservedSMEM_offset_0_alias,@"STO_CUDA_RESERVED_SHARED STV_DEFAULT"
__nv_reservedSMEM_offset_0_alias:
	.zero		0
	.zero		64


//--------------------- .nv.constant0._Z46rgb24_to_planar_fp32_kernel_stride_single_destPKhPfiii --------------------------
	.section	.nv.constant0._Z46rgb24_to_planar_fp32_kernel_stride_single_destPKhPfiii,"a",@progbits
	.sectionflags	@""
	.align	4
.nv.constant0._Z46rgb24_to_planar_fp32_kernel_stride_single_destPKhPfiii:
	.zero		924


//--------------------- .nv.constant0._Z20interleave_uv_kernelPKhS0_iPhiii --------------------------
	.section	.nv.constant0._Z20interleave_uv_kernelPKhS0_iPhiii,"a",@progbits
	.sectionflags	@""
	.align	4
.nv.constant0._Z20interleave_uv_kernelPKhS0_iPhiii:
	.zero		940


//--------------------- .nv.constant0._Z27fp16_planar_to_RGB24_kernelPK6__halfPhiii --------------------------
	.section	.nv.constant0._Z27fp16_planar_to_RGB24_kernelPK6__halfPhiii,"a",@progbits
	.sectionflags	@""
	.align	4
.nv.constant0._Z27fp16_planar_to_RGB24_kernelPK6__halfPhiii:
	.zero		924


//--------------------- .nv.constant0._Z20half_to_float_kernelPK6__halfPfi --------------------------
	.section	.nv.constant0._Z20half_to_float_kernelPK6__halfPfi,"a",@progbits
	.sectionflags	@""
	.align	4
.nv.constant0._Z20half_to_float_kernelPK6__halfPfi:
	.zero		916


//--------------------- .nv.constant0._Z22rgb24_to_yuv420_kernelPKhPhS1_S1_iiiii --------------------------
	.section	.nv.constant0._Z22rgb24_to_yuv420_kernelPKhPhS1_S1_iiiii,"a",@progbits
	.sectionflags	@""
	.align	4
.nv.constant0._Z22rgb24_to_yuv420_kernelPKhPhS1_S1_iiiii:
	.zero		948


//--------------------- .nv.constant0._Z22yuv420_to_rgb24_kernelPKhS0_S0_Phiiiii --------------------------
	.section	.nv.constant0._Z22yuv420_to_rgb24_kernelPKhS0_S0_Phiiiii,"a",@progbits
	.sectionflags	@""
	.align	4
.nv.constant0._Z22yuv420_to_rgb24_kernelPKhS0_S0_Phiiiii:
	.zero		948


//--------------------- .nv.constant0._Z19yuvToRgbKernel_fp32PKhS0_S0_PfS1_S1_iiii --------------------------
	.section	.nv.constant0._Z19yuvToRgbKernel_fp32PKhS0_S0_PfS1_S1_iiii,"a",@progbits
	.sectionflags	@""
	.align	4
.nv.constant0._Z19yuvToRgbKernel_fp32PKhS0_S0_PfS1_S1_iiii:
	.zero		960


//--------------------- .nv.constant0._Z19yuvToRgbKernel_fp16PKhS0_S0_P6__halfS2_S2_iiii --------------------------
	.section	.nv.constant0._Z19yuvToRgbKernel_fp16PKhS0_S0_P6__halfS2_S2_iiii,"a",@progbits
	.sectionflags	@""
	.align	4
.nv.constant0._Z19yuvToRgbKernel_fp16PKhS0_S0_P6__halfS2_S2_iiii:
	.zero		960


//--------------------- SYMBOLS --------------------------

	.type		.nv.reservedSmem.offset0,@object
	.size		.nv.reservedSmem.offset0,0x4
